//
// Generated by NVIDIA NVVM Compiler
//
// Compiler Build ID: CL-36424714
// Cuda compilation tools, release 13.0, V13.0.88
// Based on NVVM 20.0.0
//

.version 9.0
.target sm_100
.address_size 64

	// .globl	_Z11calculateK1PfPKfS1_fff
.global .align 4 .b8 __cudart_i2opi_f[24] = {65, 144, 67, 60, 153, 149, 98, 219, 192, 221, 52, 245, 209, 87, 39, 252, 41, 21, 68, 78, 110, 131, 249, 162};

.visible .entry _Z11calculateK1PfPKfS1_fff(
	.param .u64 .ptr .align 1 _Z11calculateK1PfPKfS1_fff_param_0,
	.param .u64 .ptr .align 1 _Z11calculateK1PfPKfS1_fff_param_1,
	.param .u64 .ptr .align 1 _Z11calculateK1PfPKfS1_fff_param_2,
	.param .f32 _Z11calculateK1PfPKfS1_fff_param_3,
	.param .f32 _Z11calculateK1PfPKfS1_fff_param_4,
	.param .f32 _Z11calculateK1PfPKfS1_fff_param_5
)
{
	.local .align 4 .b8 	__local_depot0[28];
	.reg .b64 	%SP;
	.reg .b64 	%SPL;
	.reg .pred 	%p<9>;
	.reg .b32 	%r<45>;
	.reg .b32 	%f<36>;
	.reg .b64 	%rd<32>;
	.reg .b64 	%fd<3>;

	mov.u64 	%SPL, __local_depot0;
	ld.param.u64 	%rd9, [_Z11calculateK1PfPKfS1_fff_param_0];
	ld.param.u64 	%rd11, [_Z11calculateK1PfPKfS1_fff_param_1];
	ld.param.u64 	%rd10, [_Z11calculateK1PfPKfS1_fff_param_2];
	ld.param.f32 	%f9, [_Z11calculateK1PfPKfS1_fff_param_3];
	ld.param.f32 	%f7, [_Z11calculateK1PfPKfS1_fff_param_4];
	ld.param.f32 	%f8, [_Z11calculateK1PfPKfS1_fff_param_5];
	cvta.to.global.u64 	%rd12, %rd11;
	add.u64 	%rd1, %SPL, 0;
	mov.u32 	%r16, %ntid.x;
	mov.u32 	%r17, %ctaid.x;
	mov.u32 	%r18, %tid.x;
	mad.lo.s32 	%r1, %r16, %r17, %r18;
	mul.wide.s32 	%rd14, %r1, 4;
	add.s64 	%rd15, %rd12, %rd14;
	ld.global.f32 	%f10, [%rd15];
	mul.f32 	%f1, %f9, %f10;
	mul.f32 	%f11, %f1, 0f3F22F983;
	cvt.rni.s32.f32 	%r44, %f11;
	cvt.rn.f32.s32 	%f12, %r44;
	fma.rn.f32 	%f13, %f12, 0fBFC90FDA, %f1;
	fma.rn.f32 	%f14, %f12, 0fB3A22168, %f13;
	fma.rn.f32 	%f35, %f12, 0fA7C234C5, %f14;
	abs.f32 	%f3, %f1;
	setp.ltu.f32 	%p1, %f3, 0f47CE4780;
	@%p1 bra 	$L__BB0_8;
	setp.neu.f32 	%p2, %f3, 0f7F800000;
	@%p2 bra 	$L__BB0_3;
	mov.f32 	%f17, 0f00000000;
	mul.rn.f32 	%f35, %f1, %f17;
	mov.b32 	%r44, 0;
	bra.uni 	$L__BB0_8;
$L__BB0_3:
	mov.b32 	%r3, %f1;
	shl.b32 	%r20, %r3, 8;
	or.b32  	%r4, %r20, -2147483648;
	mov.b64 	%rd31, 0;
	mov.b32 	%r41, 0;
	mov.u64 	%rd29, __cudart_i2opi_f;
	mov.u64 	%rd30, %rd1;
$L__BB0_4:
	.pragma "nounroll";
	ld.global.nc.u32 	%r21, [%rd29];
	mad.wide.u32 	%rd18, %r21, %r4, %rd31;
	shr.u64 	%rd31, %rd18, 32;
	st.local.u32 	[%rd30], %rd18;
	add.s32 	%r41, %r41, 1;
	add.s64 	%rd30, %rd30, 4;
	add.s64 	%rd29, %rd29, 4;
	setp.ne.s32 	%p3, %r41, 6;
	@%p3 bra 	$L__BB0_4;
	shr.u32 	%r22, %r3, 23;
	st.local.u32 	[%rd1+24], %rd31;
	and.b32  	%r7, %r22, 31;
	and.b32  	%r23, %r22, 224;
	add.s32 	%r24, %r23, -128;
	shr.u32 	%r25, %r24, 5;
	mul.wide.u32 	%rd19, %r25, 4;
	sub.s64 	%rd8, %rd1, %rd19;
	ld.local.u32 	%r42, [%rd8+24];
	ld.local.u32 	%r43, [%rd8+20];
	setp.eq.s32 	%p4, %r7, 0;
	@%p4 bra 	$L__BB0_7;
	shf.l.wrap.b32 	%r42, %r43, %r42, %r7;
	ld.local.u32 	%r26, [%rd8+16];
	shf.l.wrap.b32 	%r43, %r26, %r43, %r7;
$L__BB0_7:
	shr.u32 	%r27, %r42, 30;
	shf.l.wrap.b32 	%r28, %r43, %r42, 2;
	shl.b32 	%r29, %r43, 2;
	shr.u32 	%r30, %r28, 31;
	add.s32 	%r31, %r30, %r27;
	neg.s32 	%r32, %r31;
	setp.lt.s32 	%p5, %r3, 0;
	selp.b32 	%r44, %r32, %r31, %p5;
	xor.b32  	%r33, %r28, %r3;
	shr.s32 	%r34, %r28, 31;
	xor.b32  	%r35, %r34, %r28;
	xor.b32  	%r36, %r34, %r29;
	cvt.u64.u32 	%rd20, %r35;
	shl.b64 	%rd21, %rd20, 32;
	cvt.u64.u32 	%rd22, %r36;
	or.b64  	%rd23, %rd21, %rd22;
	cvt.rn.f64.s64 	%fd1, %rd23;
	mul.f64 	%fd2, %fd1, 0d3BF921FB54442D19;
	cvt.rn.f32.f64 	%f15, %fd2;
	neg.f32 	%f16, %f15;
	setp.lt.s32 	%p6, %r33, 0;
	selp.f32 	%f35, %f16, %f15, %p6;
$L__BB0_8:
	cvta.to.global.u64 	%rd24, %rd10;
	cvta.to.global.u64 	%rd25, %rd9;
	add.s32 	%r38, %r44, 1;
	mul.rn.f32 	%f18, %f35, %f35;
	and.b32  	%r39, %r44, 1;
	setp.eq.b32 	%p7, %r39, 1;
	selp.f32 	%f19, %f35, 0f3F800000, %p7;
	fma.rn.f32 	%f20, %f18, %f19, 0f00000000;
	fma.rn.f32 	%f21, %f18, 0f37CBAC00, 0fBAB607ED;
	selp.f32 	%f22, 0fB94D4153, %f21, %p7;
	selp.f32 	%f23, 0f3C0885E4, 0f3D2AAABB, %p7;
	fma.rn.f32 	%f24, %f22, %f18, %f23;
	selp.f32 	%f25, 0fBE2AAAA8, 0fBEFFFFFF, %p7;
	fma.rn.f32 	%f26, %f24, %f18, %f25;
	fma.rn.f32 	%f27, %f26, %f20, %f19;
	and.b32  	%r40, %r38, 2;
	setp.eq.s32 	%p8, %r40, 0;
	mov.f32 	%f28, 0f00000000;
	sub.f32 	%f29, %f28, %f27;
	selp.f32 	%f30, %f27, %f29, %p8;
	add.s64 	%rd27, %rd24, %rd14;
	ld.global.f32 	%f31, [%rd27];
	mul.f32 	%f32, %f7, %f31;
	sub.f32 	%f33, %f30, %f32;
	mul.f32 	%f34, %f8, %f33;
	add.s64 	%rd28, %rd25, %rd14;
	st.global.f32 	[%rd28], %f34;
	ret;

}
	// .globl	_Z11calculateK2PfPKfS1_S1_fff
.visible .entry _Z11calculateK2PfPKfS1_S1_fff(
	.param .u64 .ptr .align 1 _Z11calculateK2PfPKfS1_S1_fff_param_0,
	.param .u64 .ptr .align 1 _Z11calculateK2PfPKfS1_S1_fff_param_1,
	.param .u64 .ptr .align 1 _Z11calculateK2PfPKfS1_S1_fff_param_2,
	.param .u64 .ptr .align 1 _Z11calculateK2PfPKfS1_S1_fff_param_3,
	.param .f32 _Z11calculateK2PfPKfS1_S1_fff_param_4,
	.param .f32 _Z11calculateK2PfPKfS1_S1_fff_param_5,
	.param .f32 _Z11calculateK2PfPKfS1_S1_fff_param_6
)
{
	.local .align 4 .b8 	__local_depot1[28];
	.reg .b64 	%SP;
	.reg .b64 	%SPL;
	.reg .pred 	%p<9>;
	.reg .b32 	%r<45>;
	.reg .b32 	%f<40>;
	.reg .b64 	%rd<35>;
	.reg .b64 	%fd<3>;

	mov.u64 	%SPL, __local_depot1;
	ld.param.u64 	%rd9, [_Z11calculateK2PfPKfS1_S1_fff_param_0];
	ld.param.u64 	%rd12, [_Z11calculateK2PfPKfS1_S1_fff_param_1];
	ld.param.u64 	%rd10, [_Z11calculateK2PfPKfS1_S1_fff_param_2];
	ld.param.u64 	%rd11, [_Z11calculateK2PfPKfS1_S1_fff_param_3];
	ld.param.f32 	%f9, [_Z11calculateK2PfPKfS1_S1_fff_param_4];
	ld.param.f32 	%f7, [_Z11calculateK2PfPKfS1_S1_fff_param_5];
	ld.param.f32 	%f8, [_Z11calculateK2PfPKfS1_S1_fff_param_6];
	cvta.to.global.u64 	%rd13, %rd12;
	add.u64 	%rd1, %SPL, 0;
	mov.u32 	%r16, %ntid.x;
	mov.u32 	%r17, %ctaid.x;
	mov.u32 	%r18, %tid.x;
	mad.lo.s32 	%r1, %r16, %r17, %r18;
	mul.wide.s32 	%rd15, %r1, 4;
	add.s64 	%rd16, %rd13, %rd15;
	ld.global.f32 	%f10, [%rd16];
	fma.rn.f32 	%f11, %f8, 0f3F000000, %f9;
	mul.f32 	%f1, %f11, %f10;
	mul.f32 	%f12, %f1, 0f3F22F983;
	cvt.rni.s32.f32 	%r44, %f12;
	cvt.rn.f32.s32 	%f13, %r44;
	fma.rn.f32 	%f14, %f13, 0fBFC90FDA, %f1;
	fma.rn.f32 	%f15, %f13, 0fB3A22168, %f14;
	fma.rn.f32 	%f39, %f13, 0fA7C234C5, %f15;
	abs.f32 	%f3, %f1;
	setp.ltu.f32 	%p1, %f3, 0f47CE4780;
	@%p1 bra 	$L__BB1_8;
	setp.neu.f32 	%p2, %f3, 0f7F800000;
	@%p2 bra 	$L__BB1_3;
	mov.f32 	%f18, 0f00000000;
	mul.rn.f32 	%f39, %f1, %f18;
	mov.b32 	%r44, 0;
	bra.uni 	$L__BB1_8;
$L__BB1_3:
	mov.b32 	%r3, %f1;
	shl.b32 	%r20, %r3, 8;
	or.b32  	%r4, %r20, -2147483648;
	mov.b64 	%rd34, 0;
	mov.b32 	%r41, 0;
	mov.u64 	%rd32, __cudart_i2opi_f;
	mov.u64 	%rd33, %rd1;
$L__BB1_4:
	.pragma "nounroll";
	ld.global.nc.u32 	%r21, [%rd32];
	mad.wide.u32 	%rd19, %r21, %r4, %rd34;
	shr.u64 	%rd34, %rd19, 32;
	st.local.u32 	[%rd33], %rd19;
	add.s32 	%r41, %r41, 1;
	add.s64 	%rd33, %rd33, 4;
	add.s64 	%rd32, %rd32, 4;
	setp.ne.s32 	%p3, %r41, 6;
	@%p3 bra 	$L__BB1_4;
	shr.u32 	%r22, %r3, 23;
	st.local.u32 	[%rd1+24], %rd34;
	and.b32  	%r7, %r22, 31;
	and.b32  	%r23, %r22, 224;
	add.s32 	%r24, %r23, -128;
	shr.u32 	%r25, %r24, 5;
	mul.wide.u32 	%rd20, %r25, 4;
	sub.s64 	%rd8, %rd1, %rd20;
	ld.local.u32 	%r42, [%rd8+24];
	ld.local.u32 	%r43, [%rd8+20];
	setp.eq.s32 	%p4, %r7, 0;
	@%p4 bra 	$L__BB1_7;
	shf.l.wrap.b32 	%r42, %r43, %r42, %r7;
	ld.local.u32 	%r26, [%rd8+16];
	shf.l.wrap.b32 	%r43, %r26, %r43, %r7;
$L__BB1_7:
	shr.u32 	%r27, %r42, 30;
	shf.l.wrap.b32 	%r28, %r43, %r42, 2;
	shl.b32 	%r29, %r43, 2;
	shr.u32 	%r30, %r28, 31;
	add.s32 	%r31, %r30, %r27;
	neg.s32 	%r32, %r31;
	setp.lt.s32 	%p5, %r3, 0;
	selp.b32 	%r44, %r32, %r31, %p5;
	xor.b32  	%r33, %r28, %r3;
	shr.s32 	%r34, %r28, 31;
	xor.b32  	%r35, %r34, %r28;
	xor.b32  	%r36, %r34, %r29;
	cvt.u64.u32 	%rd21, %r35;
	shl.b64 	%rd22, %rd21, 32;
	cvt.u64.u32 	%rd23, %r36;
	or.b64  	%rd24, %rd22, %rd23;
	cvt.rn.f64.s64 	%fd1, %rd24;
	mul.f64 	%fd2, %fd1, 0d3BF921FB54442D19;
	cvt.rn.f32.f64 	%f16, %fd2;
	neg.f32 	%f17, %f16;
	setp.lt.s32 	%p6, %r33, 0;
	selp.f32 	%f39, %f17, %f16, %p6;
$L__BB1_8:
	cvta.to.global.u64 	%rd25, %rd10;
	cvta.to.global.u64 	%rd26, %rd11;
	cvta.to.global.u64 	%rd27, %rd9;
	add.s32 	%r38, %r44, 1;
	mul.rn.f32 	%f19, %f39, %f39;
	and.b32  	%r39, %r44, 1;
	setp.eq.b32 	%p7, %r39, 1;
	selp.f32 	%f20, %f39, 0f3F800000, %p7;
	fma.rn.f32 	%f21, %f19, %f20, 0f00000000;
	fma.rn.f32 	%f22, %f19, 0f37CBAC00, 0fBAB607ED;
	selp.f32 	%f23, 0fB94D4153, %f22, %p7;
	selp.f32 	%f24, 0f3C0885E4, 0f3D2AAABB, %p7;
	fma.rn.f32 	%f25, %f23, %f19, %f24;
	selp.f32 	%f26, 0fBE2AAAA8, 0fBEFFFFFF, %p7;
	fma.rn.f32 	%f27, %f25, %f19, %f26;
	fma.rn.f32 	%f28, %f27, %f21, %f20;
	and.b32  	%r40, %r38, 2;
	setp.eq.s32 	%p8, %r40, 0;
	mov.f32 	%f29, 0f00000000;
	sub.f32 	%f30, %f29, %f28;
	selp.f32 	%f31, %f28, %f30, %p8;
	add.s64 	%rd29, %rd25, %rd15;
	ld.global.f32 	%f32, [%rd29];
	add.s64 	%rd30, %rd26, %rd15;
	ld.global.f32 	%f33, [%rd30];
	mul.f32 	%f34, %f8, %f33;
	fma.rn.f32 	%f35, %f34, 0f3F000000, %f7;
	mul.f32 	%f36, %f32, %f35;
	sub.f32 	%f37, %f31, %f36;
	mul.f32 	%f38, %f8, %f37;
	add.s64 	%rd31, %rd27, %rd15;
	st.global.f32 	[%rd31], %f38;
	ret;

}
	// .globl	_Z11calculateK3PfPKfS1_S1_fff
.visible .entry _Z11calculateK3PfPKfS1_S1_fff(
	.param .u64 .ptr .align 1 _Z11calculateK3PfPKfS1_S1_fff_param_0,
	.param .u64 .ptr .align 1 _Z11calculateK3PfPKfS1_S1_fff_param_1,
	.param .u64 .ptr .align 1 _Z11calculateK3PfPKfS1_S1_fff_param_2,
	.param .u64 .ptr .align 1 _Z11calculateK3PfPKfS1_S1_fff_param_3,
	.param .f32 _Z11calculateK3PfPKfS1_S1_fff_param_4,
	.param .f32 _Z11calculateK3PfPKfS1_S1_fff_param_5,
	.param .f32 _Z11calculateK3PfPKfS1_S1_fff_param_6
)
{
	.local .align 4 .b8 	__local_depot2[28];
	.reg .b64 	%SP;
	.reg .b64 	%SPL;
	.reg .pred 	%p<9>;
	.reg .b32 	%r<45>;
	.reg .b32 	%f<40>;
	.reg .b64 	%rd<35>;
	.reg .b64 	%fd<3>;

	mov.u64 	%SPL, __local_depot2;
	ld.param.u64 	%rd9, [_Z11calculateK3PfPKfS1_S1_fff_param_0];
	ld.param.u64 	%rd12, [_Z11calculateK3PfPKfS1_S1_fff_param_1];
	ld.param.u64 	%rd10, [_Z11calculateK3PfPKfS1_S1_fff_param_2];
	ld.param.u64 	%rd11, [_Z11calculateK3PfPKfS1_S1_fff_param_3];
	ld.param.f32 	%f9, [_Z11calculateK3PfPKfS1_S1_fff_param_4];
	ld.param.f32 	%f7, [_Z11calculateK3PfPKfS1_S1_fff_param_5];
	ld.param.f32 	%f8, [_Z11calculateK3PfPKfS1_S1_fff_param_6];
	cvta.to.global.u64 	%rd13, %rd12;
	add.u64 	%rd1, %SPL, 0;
	mov.u32 	%r16, %ntid.x;
	mov.u32 	%r17, %ctaid.x;
	mov.u32 	%r18, %tid.x;
	mad.lo.s32 	%r1, %r16, %r17, %r18;
	mul.wide.s32 	%rd15, %r1, 4;
	add.s64 	%rd16, %rd13, %rd15;
	ld.global.f32 	%f10, [%rd16];
	fma.rn.f32 	%f11, %f8, 0f3F000000, %f9;
	mul.f32 	%f1, %f11, %f10;
	mul.f32 	%f12, %f1, 0f3F22F983;
	cvt.rni.s32.f32 	%r44, %f12;
	cvt.rn.f32.s32 	%f13, %r44;
	fma.rn.f32 	%f14, %f13, 0fBFC90FDA, %f1;
	fma.rn.f32 	%f15, %f13, 0fB3A22168, %f14;
	fma.rn.f32 	%f39, %f13, 0fA7C234C5, %f15;
	abs.f32 	%f3, %f1;
	setp.ltu.f32 	%p1, %f3, 0f47CE4780;
	@%p1 bra 	$L__BB2_8;
	setp.neu.f32 	%p2, %f3, 0f7F800000;
	@%p2 bra 	$L__BB2_3;
	mov.f32 	%f18, 0f00000000;
	mul.rn.f32 	%f39, %f1, %f18;
	mov.b32 	%r44, 0;
	bra.uni 	$L__BB2_8;
$L__BB2_3:
	mov.b32 	%r3, %f1;
	shl.b32 	%r20, %r3, 8;
	or.b32  	%r4, %r20, -2147483648;
	mov.b64 	%rd34, 0;
	mov.b32 	%r41, 0;
	mov.u64 	%rd32, __cudart_i2opi_f;
	mov.u64 	%rd33, %rd1;
$L__BB2_4:
	.pragma "nounroll";
	ld.global.nc.u32 	%r21, [%rd32];
	mad.wide.u32 	%rd19, %r21, %r4, %rd34;
	shr.u64 	%rd34, %rd19, 32;
	st.local.u32 	[%rd33], %rd19;
	add.s32 	%r41, %r41, 1;
	add.s64 	%rd33, %rd33, 4;
	add.s64 	%rd32, %rd32, 4;
	setp.ne.s32 	%p3, %r41, 6;
	@%p3 bra 	$L__BB2_4;
	shr.u32 	%r22, %r3, 23;
	st.local.u32 	[%rd1+24], %rd34;
	and.b32  	%r7, %r22, 31;
	and.b32  	%r23, %r22, 224;
	add.s32 	%r24, %r23, -128;
	shr.u32 	%r25, %r24, 5;
	mul.wide.u32 	%rd20, %r25, 4;
	sub.s64 	%rd8, %rd1, %rd20;
	ld.local.u32 	%r42, [%rd8+24];
	ld.local.u32 	%r43, [%rd8+20];
	setp.eq.s32 	%p4, %r7, 0;
	@%p4 bra 	$L__BB2_7;
	shf.l.wrap.b32 	%r42, %r43, %r42, %r7;
	ld.local.u32 	%r26, [%rd8+16];
	shf.l.wrap.b32 	%r43, %r26, %r43, %r7;
$L__BB2_7:
	shr.u32 	%r27, %r42, 30;
	shf.l.wrap.b32 	%r28, %r43, %r42, 2;
	shl.b32 	%r29, %r43, 2;
	shr.u32 	%r30, %r28, 31;
	add.s32 	%r31, %r30, %r27;
	neg.s32 	%r32, %r31;
	setp.lt.s32 	%p5, %r3, 0;
	selp.b32 	%r44, %r32, %r31, %p5;
	xor.b32  	%r33, %r28, %r3;
	shr.s32 	%r34, %r28, 31;
	xor.b32  	%r35, %r34, %r28;
	xor.b32  	%r36, %r34, %r29;
	cvt.u64.u32 	%rd21, %r35;
	shl.b64 	%rd22, %rd21, 32;
	cvt.u64.u32 	%rd23, %r36;
	or.b64  	%rd24, %rd22, %rd23;
	cvt.rn.f64.s64 	%fd1, %rd24;
	mul.f64 	%fd2, %fd1, 0d3BF921FB54442D19;
	cvt.rn.f32.f64 	%f16, %fd2;
	neg.f32 	%f17, %f16;
	setp.lt.s32 	%p6, %r33, 0;
	selp.f32 	%f39, %f17, %f16, %p6;
$L__BB2_8:
	cvta.to.global.u64 	%rd25, %rd10;
	cvta.to.global.u64 	%rd26, %rd11;
	cvta.to.global.u64 	%rd27, %rd9;
	add.s32 	%r38, %r44, 1;
	mul.rn.f32 	%f19, %f39, %f39;
	and.b32  	%r39, %r44, 1;
	setp.eq.b32 	%p7, %r39, 1;
	selp.f32 	%f20, %f39, 0f3F800000, %p7;
	fma.rn.f32 	%f21, %f19, %f20, 0f00000000;
	fma.rn.f32 	%f22, %f19, 0f37CBAC00, 0fBAB607ED;
	selp.f32 	%f23, 0fB94D4153, %f22, %p7;
	selp.f32 	%f24, 0f3C0885E4, 0f3D2AAABB, %p7;
	fma.rn.f32 	%f25, %f23, %f19, %f24;
	selp.f32 	%f26, 0fBE2AAAA8, 0fBEFFFFFF, %p7;
	fma.rn.f32 	%f27, %f25, %f19, %f26;
	fma.rn.f32 	%f28, %f27, %f21, %f20;
	and.b32  	%r40, %r38, 2;
	setp.eq.s32 	%p8, %r40, 0;
	mov.f32 	%f29, 0f00000000;
	sub.f32 	%f30, %f29, %f28;
	selp.f32 	%f31, %f28, %f30, %p8;
	add.s64 	%rd29, %rd25, %rd15;
	ld.global.f32 	%f32, [%rd29];
	add.s64 	%rd30, %rd26, %rd15;
	ld.global.f32 	%f33, [%rd30];
	mul.f32 	%f34, %f8, %f33;
	fma.rn.f32 	%f35, %f34, 0f3F000000, %f7;
	mul.f32 	%f36, %f32, %f35;
	sub.f32 	%f37, %f31, %f36;
	mul.f32 	%f38, %f8, %f37;
	add.s64 	%rd31, %rd27, %rd15;
	st.global.f32 	[%rd31], %f38;
	ret;

}
	// .globl	_Z11calculateK4PfPKfS1_S1_fff
.visible .entry _Z11calculateK4PfPKfS1_S1_fff(
	.param .u64 .ptr .align 1 _Z11calculateK4PfPKfS1_S1_fff_param_0,
	.param .u64 .ptr .align 1 _Z11calculateK4PfPKfS1_S1_fff_param_1,
	.param .u64 .ptr .align 1 _Z11calculateK4PfPKfS1_S1_fff_param_2,
	.param .u64 .ptr .align 1 _Z11calculateK4PfPKfS1_S1_fff_param_3,
	.param .f32 _Z11calculateK4PfPKfS1_S1_fff_param_4,
	.param .f32 _Z11calculateK4PfPKfS1_S1_fff_param_5,
	.param .f32 _Z11calculateK4PfPKfS1_S1_fff_param_6
)
{
	.local .align 4 .b8 	__local_depot3[28];
	.reg .b64 	%SP;
	.reg .b64 	%SPL;
	.reg .pred 	%p<9>;
	.reg .b32 	%r<45>;
	.reg .b32 	%f<39>;
	.reg .b64 	%rd<35>;
	.reg .b64 	%fd<3>;

	mov.u64 	%SPL, __local_depot3;
	ld.param.u64 	%rd9, [_Z11calculateK4PfPKfS1_S1_fff_param_0];
	ld.param.u64 	%rd12, [_Z11calculateK4PfPKfS1_S1_fff_param_1];
	ld.param.u64 	%rd10, [_Z11calculateK4PfPKfS1_S1_fff_param_2];
	ld.param.u64 	%rd11, [_Z11calculateK4PfPKfS1_S1_fff_param_3];
	ld.param.f32 	%f9, [_Z11calculateK4PfPKfS1_S1_fff_param_4];
	ld.param.f32 	%f7, [_Z11calculateK4PfPKfS1_S1_fff_param_5];
	ld.param.f32 	%f8, [_Z11calculateK4PfPKfS1_S1_fff_param_6];
	cvta.to.global.u64 	%rd13, %rd12;
	add.u64 	%rd1, %SPL, 0;
	mov.u32 	%r16, %ntid.x;
	mov.u32 	%r17, %ctaid.x;
	mov.u32 	%r18, %tid.x;
	mad.lo.s32 	%r1, %r16, %r17, %r18;
	mul.wide.s32 	%rd15, %r1, 4;
	add.s64 	%rd16, %rd13, %rd15;
	ld.global.f32 	%f10, [%rd16];
	add.f32 	%f11, %f9, %f8;
	mul.f32 	%f1, %f11, %f10;
	mul.f32 	%f12, %f1, 0f3F22F983;
	cvt.rni.s32.f32 	%r44, %f12;
	cvt.rn.f32.s32 	%f13, %r44;
	fma.rn.f32 	%f14, %f13, 0fBFC90FDA, %f1;
	fma.rn.f32 	%f15, %f13, 0fB3A22168, %f14;
	fma.rn.f32 	%f38, %f13, 0fA7C234C5, %f15;
	abs.f32 	%f3, %f1;
	setp.ltu.f32 	%p1, %f3, 0f47CE4780;
	@%p1 bra 	$L__BB3_8;
	setp.neu.f32 	%p2, %f3, 0f7F800000;
	@%p2 bra 	$L__BB3_3;
	mov.f32 	%f18, 0f00000000;
	mul.rn.f32 	%f38, %f1, %f18;
	mov.b32 	%r44, 0;
	bra.uni 	$L__BB3_8;
$L__BB3_3:
	mov.b32 	%r3, %f1;
	shl.b32 	%r20, %r3, 8;
	or.b32  	%r4, %r20, -2147483648;
	mov.b64 	%rd34, 0;
	mov.b32 	%r41, 0;
	mov.u64 	%rd32, __cudart_i2opi_f;
	mov.u64 	%rd33, %rd1;
$L__BB3_4:
	.pragma "nounroll";
	ld.global.nc.u32 	%r21, [%rd32];
	mad.wide.u32 	%rd19, %r21, %r4, %rd34;
	shr.u64 	%rd34, %rd19, 32;
	st.local.u32 	[%rd33], %rd19;
	add.s32 	%r41, %r41, 1;
	add.s64 	%rd33, %rd33, 4;
	add.s64 	%rd32, %rd32, 4;
	setp.ne.s32 	%p3, %r41, 6;
	@%p3 bra 	$L__BB3_4;
	shr.u32 	%r22, %r3, 23;
	st.local.u32 	[%rd1+24], %rd34;
	and.b32  	%r7, %r22, 31;
	and.b32  	%r23, %r22, 224;
	add.s32 	%r24, %r23, -128;
	shr.u32 	%r25, %r24, 5;
	mul.wide.u32 	%rd20, %r25, 4;
	sub.s64 	%rd8, %rd1, %rd20;
	ld.local.u32 	%r42, [%rd8+24];
	ld.local.u32 	%r43, [%rd8+20];
	setp.eq.s32 	%p4, %r7, 0;
	@%p4 bra 	$L__BB3_7;
	shf.l.wrap.b32 	%r42, %r43, %r42, %r7;
	ld.local.u32 	%r26, [%rd8+16];
	shf.l.wrap.b32 	%r43, %r26, %r43, %r7;
$L__BB3_7:
	shr.u32 	%r27, %r42, 30;
	shf.l.wrap.b32 	%r28, %r43, %r42, 2;
	shl.b32 	%r29, %r43, 2;
	shr.u32 	%r30, %r28, 31;
	add.s32 	%r31, %r30, %r27;
	neg.s32 	%r32, %r31;
	setp.lt.s32 	%p5, %r3, 0;
	selp.b32 	%r44, %r32, %r31, %p5;
	xor.b32  	%r33, %r28, %r3;
	shr.s32 	%r34, %r28, 31;
	xor.b32  	%r35, %r34, %r28;
	xor.b32  	%r36, %r34, %r29;
	cvt.u64.u32 	%rd21, %r35;
	shl.b64 	%rd22, %rd21, 32;
	cvt.u64.u32 	%rd23, %r36;
	or.b64  	%rd24, %rd22, %rd23;
	cvt.rn.f64.s64 	%fd1, %rd24;
	mul.f64 	%fd2, %fd1, 0d3BF921FB54442D19;
	cvt.rn.f32.f64 	%f16, %fd2;
	neg.f32 	%f17, %f16;
	setp.lt.s32 	%p6, %r33, 0;
	selp.f32 	%f38, %f17, %f16, %p6;
$L__BB3_8:
	cvta.to.global.u64 	%rd25, %rd10;
	cvta.to.global.u64 	%rd26, %rd11;
	cvta.to.global.u64 	%rd27, %rd9;
	add.s32 	%r38, %r44, 1;
	mul.rn.f32 	%f19, %f38, %f38;
	and.b32  	%r39, %r44, 1;
	setp.eq.b32 	%p7, %r39, 1;
	selp.f32 	%f20, %f38, 0f3F800000, %p7;
	fma.rn.f32 	%f21, %f19, %f20, 0f00000000;
	fma.rn.f32 	%f22, %f19, 0f37CBAC00, 0fBAB607ED;
	selp.f32 	%f23, 0fB94D4153, %f22, %p7;
	selp.f32 	%f24, 0f3C0885E4, 0f3D2AAABB, %p7;
	fma.rn.f32 	%f25, %f23, %f19, %f24;
	selp.f32 	%f26, 0fBE2AAAA8, 0fBEFFFFFF, %p7;
	fma.rn.f32 	%f27, %f25, %f19, %f26;
	fma.rn.f32 	%f28, %f27, %f21, %f20;
	and.b32  	%r40, %r38, 2;
	setp.eq.s32 	%p8, %r40, 0;
	mov.f32 	%f29, 0f00000000;
	sub.f32 	%f30, %f29, %f28;
	selp.f32 	%f31, %f28, %f30, %p8;
	add.s64 	%rd29, %rd25, %rd15;
	ld.global.f32 	%f32, [%rd29];
	add.s64 	%rd30, %rd26, %rd15;
	ld.global.f32 	%f33, [%rd30];
	fma.rn.f32 	%f34, %f8, %f33, %f7;
	mul.f32 	%f35, %f32, %f34;
	sub.f32 	%f36, %f31, %f35;
	mul.f32 	%f37, %f8, %f36;
	add.s64 	%rd31, %rd27, %rd15;
	st.global.f32 	[%rd31], %f37;
	ret;

}
	// .globl	_Z11calculateYnPfPKfS1_S1_S1_S1_S1_f
.visible .entry _Z11calculateYnPfPKfS1_S1_S1_S1_S1_f(
	.param .u64 .ptr .align 1 _Z11calculateYnPfPKfS1_S1_S1_S1_S1_f_param_0,
	.param .u64 .ptr .align 1 _Z11calculateYnPfPKfS1_S1_S1_S1_S1_f_param_1,
	.param .u64 .ptr .align 1 _Z11calculateYnPfPKfS1_S1_S1_S1_S1_f_param_2,
	.param .u64 .ptr .align 1 _Z11calculateYnPfPKfS1_S1_S1_S1_S1_f_param_3,
	.param .u64 .ptr .align 1 _Z11calculateYnPfPKfS1_S1_S1_S1_S1_f_param_4,
	.param .u64 .ptr .align 1 _Z11calculateYnPfPKfS1_S1_S1_S1_S1_f_param_5,
	.param .u64 .ptr .align 1 _Z11calculateYnPfPKfS1_S1_S1_S1_S1_f_param_6,
	.param .f32 _Z11calculateYnPfPKfS1_S1_S1_S1_S1_f_param_7
)
{
	.reg .b32 	%r<5>;
	.reg .b32 	%f<11>;
	.reg .b64 	%rd<17>;

	ld.param.u64 	%rd1, [_Z11calculateYnPfPKfS1_S1_S1_S1_S1_f_param_0];
	ld.param.u64 	%rd2, [_Z11calculateYnPfPKfS1_S1_S1_S1_S1_f_param_3];
	ld.param.u64 	%rd3, [_Z11calculateYnPfPKfS1_S1_S1_S1_S1_f_param_4];
	ld.param.u64 	%rd4, [_Z11calculateYnPfPKfS1_S1_S1_S1_S1_f_param_5];
	ld.param.u64 	%rd5, [_Z11calculateYnPfPKfS1_S1_S1_S1_S1_f_param_6];
	cvta.to.global.u64 	%rd6, %rd5;
	cvta.to.global.u64 	%rd7, %rd4;
	cvta.to.global.u64 	%rd8, %rd3;
	cvta.to.global.u64 	%rd9, %rd2;
	cvta.to.global.u64 	%rd10, %rd1;
	mov.u32 	%r1, %ntid.x;
	mov.u32 	%r2, %ctaid.x;
	mov.u32 	%r3, %tid.x;
	mad.lo.s32 	%r4, %r1, %r2, %r3;
	mul.wide.s32 	%rd11, %r4, 4;
	add.s64 	%rd12, %rd10, %rd11;
	ld.global.f32 	%f1, [%rd12];
	add.s64 	%rd13, %rd9, %rd11;
	ld.global.f32 	%f2, [%rd13];
	add.s64 	%rd14, %rd8, %rd11;
	ld.global.f32 	%f3, [%rd14];
	fma.rn.f32 	%f4, %f3, 0f40000000, %f2;
	add.s64 	%rd15, %rd7, %rd11;
	ld.global.f32 	%f5, [%rd15];
	fma.rn.f32 	%f6, %f5, 0f40000000, %f4;
	add.s64 	%rd16, %rd6, %rd11;
	ld.global.f32 	%f7, [%rd16];
	add.f32 	%f8, %f7, %f6;
	div.rn.f32 	%f9, %f8, 0f40C00000;
	add.f32 	%f10, %f1, %f9;
	st.global.f32 	[%rd12], %f10;
	ret;

}


// ===== COMPILED SASS (sm_100) =====

	.target	sm_100

	.elftype	@"ET_EXEC"


//--------------------- .note.nv.tkinfo           --------------------------
	.section	.note.nv.tkinfo,"",@"SHT_NOTE"
	.sectionflags	@"SHF_NOTE_NV_TKINFO"
	.tkinfo
        /*0018*/ 	.word	0x00000002
        /*0030*/ 	.string	""
        /*0030*/ 	.string	"ptxas"
        /*0030*/ 	.string	"Cuda compilation tools, release 13.0, V13.0.88"
        /*0030*/ 	.string	"Build cuda_13.0.r13.0/compiler.36424714_0"
        /*0030*/ 	.string	"-arch sm_100 -m 64 "



//--------------------- .note.nv.cuinfo           --------------------------
	.section	.note.nv.cuinfo,"",@"SHT_NOTE"
	.sectionflags	@"SHF_NOTE_NV_CUINFO"
        /*0018*/ 	.short	0x0002
        /*001a*/ 	.short	0x0064
        /*001c*/ 	.short	0x0082
	.zero		2


//--------------------- .nv.info                  --------------------------
	.section	.nv.info,"",@"SHT_CUDA_INFO"
	.align	4


	//----- nvinfo : EIATTR_REGCOUNT
	.align		4
        /*0000*/ 	.byte	0x04, 0x2f
        /*0002*/ 	.short	(.L_2 - .L_1)
	.align		4
.L_1:
        /*0004*/ 	.word	index@(_Z11calculateK1PfPKfS1_fff)
        /*0008*/ 	.word	0x00000012


	//----- nvinfo : EIATTR_FRAME_SIZE
	.align		4
.L_2:
        /*000c*/ 	.byte	0x04, 0x11
        /*000e*/ 	.short	(.L_4 - .L_3)
	.align		4
.L_3:
        /*0010*/ 	.word	index@(_Z11calculateK1PfPKfS1_fff)
        /*0014*/ 	.word	0x00000000


	//----- nvinfo : EIATTR_REGCOUNT
	.align		4
.L_4:
        /*0018*/ 	.byte	0x04, 0x2f
        /*001a*/ 	.short	(.L_6 - .L_5)
	.align		4
.L_5:
        /*001c*/ 	.word	index@(_Z11calculateK2PfPKfS1_S1_fff)
        /*0020*/ 	.word	0x00000013


	//----- nvinfo : EIATTR_FRAME_SIZE
	.align		4
.L_6:
        /*0024*/ 	.byte	0x04, 0x11
        /*0026*/ 	.short	(.L_8 - .L_7)
	.align		4
.L_7:
        /*0028*/ 	.word	index@(_Z11calculateK2PfPKfS1_S1_fff)
        /*002c*/ 	.word	0x00000000


	//----- nvinfo : EIATTR_REGCOUNT
	.align		4
.L_8:
        /*0030*/ 	.byte	0x04, 0x2f
        /*0032*/ 	.short	(.L_10 - .L_9)
	.align		4
.L_9:
        /*0034*/ 	.word	index@(_Z11calculateK3PfPKfS1_S1_fff)
        /*0038*/ 	.word	0x00000013


	//----- nvinfo : EIATTR_FRAME_SIZE
	.align		4
.L_10:
        /*003c*/ 	.byte	0x04, 0x11
        /*003e*/ 	.short	(.L_12 - .L_11)
	.align		4
.L_11:
        /*0040*/ 	.word	index@(_Z11calculateK3PfPKfS1_S1_fff)
        /*0044*/ 	.word	0x00000000


	//----- nvinfo : EIATTR_REGCOUNT
	.align		4
.L_12:
        /*0048*/ 	.byte	0x04, 0x2f
        /*004a*/ 	.short	(.L_14 - .L_13)
	.align		4
.L_13:
        /*004c*/ 	.word	index@(_Z11calculateK4PfPKfS1_S1_fff)
        /*0050*/ 	.word	0x00000013


	//----- nvinfo : EIATTR_FRAME_SIZE
	.align		4
.L_14:
        /*0054*/ 	.byte	0x04, 0x11
        /*0056*/ 	.short	(.L_16 - .L_15)
	.align		4
.L_15:
        /*0058*/ 	.word	index@(_Z11calculateK4PfPKfS1_S1_fff)
        /*005c*/ 	.word	0x00000000


	//----- nvinfo : EIATTR_REGCOUNT
	.align		4
.L_16:
        /*0060*/ 	.byte	0x04, 0x2f
        /*0062*/ 	.short	(.L_18 - .L_17)
	.align		4
.L_17:
        /*0064*/ 	.word	index@(_Z11calculateYnPfPKfS1_S1_S1_S1_S1_f)
        /*0068*/ 	.word	0x00000011


	//----- nvinfo : EIATTR_FRAME_SIZE
	.align		4
.L_18:
        /*006c*/ 	.byte	0x04, 0x11
        /*006e*/ 	.short	(.L_20 - .L_19)
	.align		4
.L_19:
        /*0070*/ 	.word	index@($__internal_0_$__cuda_sm3x_div_rn_noftz_f32_slowpath)
        /*0074*/ 	.word	0x00000000


	//----- nvinfo : EIATTR_FRAME_SIZE
	.align		4
.L_20:
        /*0078*/ 	.byte	0x04, 0x11
        /*007a*/ 	.short	(.L_22 - .L_21)
	.align		4
.L_21:
        /*007c*/ 	.word	index@(_Z11calculateYnPfPKfS1_S1_S1_S1_S1_f)
        /*0080*/ 	.word	0x00000000


	//----- nvinfo : EIATTR_MIN_STACK_SIZE
	.align		4
.L_22:
        /*0084*/ 	.byte	0x04, 0x12
        /*0086*/ 	.short	(.L_24 - .L_23)
	.align		4
.L_23:
        /*0088*/ 	.word	index@(_Z11calculateYnPfPKfS1_S1_S1_S1_S1_f)
        /*008c*/ 	.word	0x00000000


	//----- nvinfo : EIATTR_MIN_STACK_SIZE
	.align		4
.L_24:
        /*0090*/ 	.byte	0x04, 0x12
        /*0092*/ 	.short	(.L_26 - .L_25)
	.align		4
.L_25:
        /*0094*/ 	.word	index@(_Z11calculateK4PfPKfS1_S1_fff)
        /*0098*/ 	.word	0x00000000


	//----- nvinfo : EIATTR_MIN_STACK_SIZE
	.align		4
.L_26:
        /*009c*/ 	.byte	0x04, 0x12
        /*009e*/ 	.short	(.L_28 - .L_27)
	.align		4
.L_27:
        /*00a0*/ 	.word	index@(_Z11calculateK3PfPKfS1_S1_fff)
        /*00a4*/ 	.word	0x00000000


	//----- nvinfo : EIATTR_MIN_STACK_SIZE
	.align		4
.L_28:
        /*00a8*/ 	.byte	0x04, 0x12
        /*00aa*/ 	.short	(.L_30 - .L_29)
	.align		4
.L_29:
        /*00ac*/ 	.word	index@(_Z11calculateK2PfPKfS1_S1_fff)
        /*00b0*/ 	.word	0x00000000


	//----- nvinfo : EIATTR_MIN_STACK_SIZE
	.align		4
.L_30:
        /*00b4*/ 	.byte	0x04, 0x12
        /*00b6*/ 	.short	(.L_32 - .L_31)
	.align		4
.L_31:
        /*00b8*/ 	.word	index@(_Z11calculateK1PfPKfS1_fff)
        /*00bc*/ 	.word	0x00000000
.L_32:


//--------------------- .nv.compat                --------------------------
	.section	.nv.compat,"",@"SHT_CUDA_COMPAT_INFO"
	.align	4
        /*0000*/ 	.byte	0x02, 0x09, 0x00, 0x00, 0x02, 0x02, 0x01, 0x00, 0x02, 0x05, 0x05, 0x00, 0x03, 0x07, 0x01, 0x01
        /*0010*/ 	.byte	0x02, 0x03, 0x00, 0x00, 0x02, 0x06, 0x01, 0x00, 0x04, 0x0b, 0x08, 0x00, 0x01, 0x00, 0x00, 0x00
        /*0020*/ 	.byte	0x00, 0x00, 0x00, 0x00


//--------------------- .nv.info._Z11calculateYnPfPKfS1_S1_S1_S1_S1_f --------------------------
	.section	.nv.info._Z11calculateYnPfPKfS1_S1_S1_S1_S1_f,"",@"SHT_CUDA_INFO"
	.sectionflags	@""
	.align	4


	//----- nvinfo : EIATTR_CUDA_API_VERSION
	.align		4
        /*0000*/ 	.byte	0x04, 0x37
        /*0002*/ 	.short	(.L_34 - .L_33)
.L_33:
        /*0004*/ 	.word	0x00000082


	//----- nvinfo : EIATTR_KPARAM_INFO
	.align		4
.L_34:
        /*0008*/ 	.byte	0x04, 0x17
        /*000a*/ 	.short	(.L_36 - .L_35)
.L_35:
        /*000c*/ 	.word	0x00000000
        /*0010*/ 	.short	0x0007
        /*0012*/ 	.short	0x0038
        /*0014*/ 	.byte	0x00, 0xf0, 0x11, 0x00


	//----- nvinfo : EIATTR_KPARAM_INFO
	.align		4
.L_36:
        /*0018*/ 	.byte	0x04, 0x17
        /*001a*/ 	.short	(.L_38 - .L_37)
.L_37:
        /*001c*/ 	.word	0x00000000
        /*0020*/ 	.short	0x0006
        /*0022*/ 	.short	0x0030
        /*0024*/ 	.byte	0x00, 0xf5, 0x21, 0x00


	//----- nvinfo : EIATTR_KPARAM_INFO
	.align		4
.L_38:
        /*0028*/ 	.byte	0x04, 0x17
        /*002a*/ 	.short	(.L_40 - .L_39)
.L_39:
        /*002c*/ 	.word	0x00000000
        /*0030*/ 	.short	0x0005
        /*0032*/ 	.short	0x0028
        /*0034*/ 	.byte	0x00, 0xf5, 0x21, 0x00


	//----- nvinfo : EIATTR_KPARAM_INFO
	.align		4
.L_40:
        /*0038*/ 	.byte	0x04, 0x17
        /*003a*/ 	.short	(.L_42 - .L_41)
.L_41:
        /*003c*/ 	.word	0x00000000
        /*0040*/ 	.short	0x0004
        /*0042*/ 	.short	0x0020
        /*0044*/ 	.byte	0x00, 0xf5, 0x21, 0x00


	//----- nvinfo : EIATTR_KPARAM_INFO
	.align		4
.L_42:
        /*0048*/ 	.byte	0x04, 0x17
        /*004a*/ 	.short	(.L_44 - .L_43)
.L_43:
        /*004c*/ 	.word	0x00000000
        /*0050*/ 	.short	0x0003
        /*0052*/ 	.short	0x0018
        /*0054*/ 	.byte	0x00, 0xf5, 0x21, 0x00


	//----- nvinfo : EIATTR_KPARAM_INFO
	.align		4
.L_44:
        /*0058*/ 	.byte	0x04, 0x17
        /*005a*/ 	.short	(.L_46 - .L_45)
.L_45:
        /*005c*/ 	.word	0x00000000
        /*0060*/ 	.short	0x0002
        /*0062*/ 	.short	0x0010
        /*0064*/ 	.byte	0x00, 0xf5, 0x21, 0x00


	//----- nvinfo : EIATTR_KPARAM_INFO
	.align		4
.L_46:
        /*0068*/ 	.byte	0x04, 0x17
        /*006a*/ 	.short	(.L_48 - .L_47)
.L_47:
        /*006c*/ 	.word	0x00000000
        /*0070*/ 	.short	0x0001
        /*0072*/ 	.short	0x0008
        /*0074*/ 	.byte	0x00, 0xf5, 0x21, 0x00


	//----- nvinfo : EIATTR_KPARAM_INFO
	.align		4
.L_48:
        /*0078*/ 	.byte	0x04, 0x17
        /*007a*/ 	.short	(.L_50 - .L_49)
.L_49:
        /*007c*/ 	.word	0x00000000
        /*0080*/ 	.short	0x0000
        /*0082*/ 	.short	0x0000
        /*0084*/ 	.byte	0x00, 0xf5, 0x21, 0x00


	//----- nvinfo : EIATTR_SPARSE_MMA_MASK
	.align		4
.L_50:
        /*0088*/ 	.byte	0x03, 0x50
        /*008a*/ 	.short	0x0000


	//----- nvinfo : EIATTR_MAXREG_COUNT
	.align		4
        /*008c*/ 	.byte	0x03, 0x1b
        /*008e*/ 	.short	0x00ff


	//----- nvinfo : EIATTR_MERCURY_ISA_VERSION
	.align		4
        /*0090*/ 	.byte	0x03, 0x5f
        /*0092*/ 	.short	0x0101


	//----- nvinfo : EIATTR_VRC_CTA_INIT_COUNT
	.align		4
        /*0094*/ 	.byte	0x02, 0x4a
	.zero		1
	.zero		1


	//----- nvinfo : EIATTR_EXIT_INSTR_OFFSETS
	.align		4
        /*0098*/ 	.byte	0x04, 0x1c
        /*009a*/ 	.short	(.L_52 - .L_51)


	//   ....[0]....
.L_51:
        /*009c*/ 	.word	0x00000280


	//----- nvinfo : EIATTR_CRS_STACK_SIZE
	.align		4
.L_52:
        /*00a0*/ 	.byte	0x04, 0x1e
        /*00a2*/ 	.short	(.L_54 - .L_53)
.L_53:
        /*00a4*/ 	.word	0x00000000


	//----- nvinfo : EIATTR_CBANK_PARAM_SIZE
	.align		4
.L_54:
        /*00a8*/ 	.byte	0x03, 0x19
        /*00aa*/ 	.short	0x003c


	//----- nvinfo : EIATTR_PARAM_CBANK
	.align		4
        /*00ac*/ 	.byte	0x04, 0x0a
        /*00ae*/ 	.short	(.L_56 - .L_55)
	.align		4
.L_55:
        /*00b0*/ 	.word	index@(.nv.constant0._Z11calculateYnPfPKfS1_S1_S1_S1_S1_f)
        /*00b4*/ 	.short	0x0380
        /*00b6*/ 	.short	0x003c


	//----- nvinfo : EIATTR_SW_WAR
	.align		4
.L_56:
        /*00b8*/ 	.byte	0x04, 0x36
        /*00ba*/ 	.short	(.L_58 - .L_57)
.L_57:
        /*00bc*/ 	.word	0x00000008
.L_58:


//--------------------- .nv.info._Z11calculateK4PfPKfS1_S1_fff --------------------------
	.section	.nv.info._Z11calculateK4PfPKfS1_S1_fff,"",@"SHT_CUDA_INFO"
	.sectionflags	@""
	.align	4


	//----- nvinfo : EIATTR_CUDA_API_VERSION
	.align		4
        /*0000*/ 	.byte	0x04, 0x37
        /*0002*/ 	.short	(.L_60 - .L_59)
.L_59:
        /*0004*/ 	.word	0x00000082


	//----- nvinfo : EIATTR_KPARAM_INFO
	.align		4
.L_60:
        /*0008*/ 	.byte	0x04, 0x17
        /*000a*/ 	.short	(.L_62 - .L_61)
.L_61:
        /*000c*/ 	.word	0x00000000
        /*0010*/ 	.short	0x0006
        /*0012*/ 	.short	0x0028
        /*0014*/ 	.byte	0x00, 0xf0, 0x11, 0x00


	//----- nvinfo : EIATTR_KPARAM_INFO
	.align		4
.L_62:
        /*0018*/ 	.byte	0x04, 0x17
        /*001a*/ 	.short	(.L_64 - .L_63)
.L_63:
        /*001c*/ 	.word	0x00000000
        /*0020*/ 	.short	0x0005
        /*0022*/ 	.short	0x0024
        /*0024*/ 	.byte	0x00, 0xf0, 0x11, 0x00


	//----- nvinfo : EIATTR_KPARAM_INFO
	.align		4
.L_64:
        /*0028*/ 	.byte	0x04, 0x17
        /*002a*/ 	.short	(.L_66 - .L_65)
.L_65:
        /*002c*/ 	.word	0x00000000
        /*0030*/ 	.short	0x0004
        /*0032*/ 	.short	0x0020
        /*0034*/ 	.byte	0x00, 0xf0, 0x11, 0x00


	//----- nvinfo : EIATTR_KPARAM_INFO
	.align		4
.L_66:
        /*0038*/ 	.byte	0x04, 0x17
        /*003a*/ 	.short	(.L_68 - .L_67)
.L_67:
        /*003c*/ 	.word	0x00000000
        /*0040*/ 	.short	0x0003
        /*0042*/ 	.short	0x0018
        /*0044*/ 	.byte	0x00, 0xf5, 0x21, 0x00


	//----- nvinfo : EIATTR_KPARAM_INFO
	.align		4
.L_68:
        /*0048*/ 	.byte	0x04, 0x17
        /*004a*/ 	.short	(.L_70 - .L_69)
.L_69:
        /*004c*/ 	.word	0x00000000
        /*0050*/ 	.short	0x0002
        /*0052*/ 	.short	0x0010
        /*0054*/ 	.byte	0x00, 0xf5, 0x21, 0x00


	//----- nvinfo : EIATTR_KPARAM_INFO
	.align		4
.L_70:
        /*0058*/ 	.byte	0x04, 0x17
        /*005a*/ 	.short	(.L_72 - .L_71)
.L_71:
        /*005c*/ 	.word	0x00000000
        /*0060*/ 	.short	0x0001
        /*0062*/ 	.short	0x0008
        /*0064*/ 	.byte	0x00, 0xf5, 0x21, 0x00


	//----- nvinfo : EIATTR_KPARAM_INFO
	.align		4
.L_72:
        /*0068*/ 	.byte	0x04, 0x17
        /*006a*/ 	.short	(.L_74 - .L_73)
.L_73:
        /*006c*/ 	.word	0x00000000
        /*0070*/ 	.short	0x0000
        /*0072*/ 	.short	0x0000
        /*0074*/ 	.byte	0x00, 0xf5, 0x21, 0x00


	//----- nvinfo : EIATTR_SPARSE_MMA_MASK
	.align		4
.L_74:
        /*0078*/ 	.byte	0x03, 0x50
        /*007a*/ 	.short	0x0000


	//----- nvinfo : EIATTR_MAXREG_COUNT
	.align		4
        /*007c*/ 	.byte	0x03, 0x1b
        /*007e*/ 	.short	0x00ff


	//----- nvinfo : EIATTR_MERCURY_ISA_VERSION
	.align		4
        /*0080*/ 	.byte	0x03, 0x5f
        /*0082*/ 	.short	0x0101


	//----- nvinfo : EIATTR_VRC_CTA_INIT_COUNT
	.align		4
        /*0084*/ 	.byte	0x02, 0x4a
	.zero		1
	.zero		1


	//----- nvinfo : EIATTR_EXIT_INSTR_OFFSETS
	.align		4
        /*0088*/ 	.byte	0x04, 0x1c
        /*008a*/ 	.short	(.L_76 - .L_75)


	//   ....[0]....
.L_75:
        /*008c*/ 	.word	0x00000960


	//----- nvinfo : EIATTR_CRS_STACK_SIZE
	.align		4
.L_76:
        /*0090*/ 	.byte	0x04, 0x1e
        /*0092*/ 	.short	(.L_78 - .L_77)
.L_77:
        /*0094*/ 	.word	0x00000000


	//----- nvinfo : EIATTR_CBANK_PARAM_SIZE
	.align		4
.L_78:
        /*0098*/ 	.byte	0x03, 0x19
        /*009a*/ 	.short	0x002c


	//----- nvinfo : EIATTR_PARAM_CBANK
	.align		4
        /*009c*/ 	.byte	0x04, 0x0a
        /*009e*/ 	.short	(.L_80 - .L_79)
	.align		4
.L_79:
        /*00a0*/ 	.word	index@(.nv.constant0._Z11calculateK4PfPKfS1_S1_fff)
        /*00a4*/ 	.short	0x0380
        /*00a6*/ 	.short	0x002c


	//----- nvinfo : EIATTR_SW_WAR
	.align		4
.L_80:
        /*00a8*/ 	.byte	0x04, 0x36
        /*00aa*/ 	.short	(.L_82 - .L_81)
.L_81:
        /*00ac*/ 	.word	0x00000008
.L_82:


//--------------------- .nv.info._Z11calculateK3PfPKfS1_S1_fff --------------------------
	.section	.nv.info._Z11calculateK3PfPKfS1_S1_fff,"",@"SHT_CUDA_INFO"
	.sectionflags	@""
	.align	4


	//----- nvinfo : EIATTR_CUDA_API_VERSION
	.align		4
        /*0000*/ 	.byte	0x04, 0x37
        /*0002*/ 	.short	(.L_84 - .L_83)
.L_83:
        /*0004*/ 	.word	0x00000082


	//----- nvinfo : EIATTR_KPARAM_INFO
	.align		4
.L_84:
        /*0008*/ 	.byte	0x04, 0x17
        /*000a*/ 	.short	(.L_86 - .L_85)
.L_85:
        /*000c*/ 	.word	0x00000000
        /*0010*/ 	.short	0x0006
        /*0012*/ 	.short	0x0028
        /*0014*/ 	.byte	0x00, 0xf0, 0x11, 0x00


	//----- nvinfo : EIATTR_KPARAM_INFO
	.align		4
.L_86:
        /*0018*/ 	.byte	0x04, 0x17
        /*001a*/ 	.short	(.L_88 - .L_87)
.L_87:
        /*001c*/ 	.word	0x00000000
        /*0020*/ 	.short	0x0005
        /*0022*/ 	.short	0x0024
        /*0024*/ 	.byte	0x00, 0xf0, 0x11, 0x00


	//----- nvinfo : EIATTR_KPARAM_INFO
	.align		4
.L_88:
        /*0028*/ 	.byte	0x04, 0x17
        /*002a*/ 	.short	(.L_90 - .L_89)
.L_89:
        /*002c*/ 	.word	0x00000000
        /*0030*/ 	.short	0x0004
        /*0032*/ 	.short	0x0020
        /*0034*/ 	.byte	0x00, 0xf0, 0x11, 0x00


	//----- nvinfo : EIATTR_KPARAM_INFO
	.align		4
.L_90:
        /*0038*/ 	.byte	0x04, 0x17
        /*003a*/ 	.short	(.L_92 - .L_91)
.L_91:
        /*003c*/ 	.word	0x00000000
        /*0040*/ 	.short	0x0003
        /*0042*/ 	.short	0x0018
        /*0044*/ 	.byte	0x00, 0xf5, 0x21, 0x00


	//----- nvinfo : EIATTR_KPARAM_INFO
	.align		4
.L_92:
        /*0048*/ 	.byte	0x04, 0x17
        /*004a*/ 	.short	(.L_94 - .L_93)
.L_93:
        /*004c*/ 	.word	0x00000000
        /*0050*/ 	.short	0x0002
        /*0052*/ 	.short	0x0010
        /*0054*/ 	.byte	0x00, 0xf5, 0x21, 0x00


	//----- nvinfo : EIATTR_KPARAM_INFO
	.align		4
.L_94:
        /*0058*/ 	.byte	0x04, 0x17
        /*005a*/ 	.short	(.L_96 - .L_95)
.L_95:
        /*005c*/ 	.word	0x00000000
        /*0060*/ 	.short	0x0001
        /*0062*/ 	.short	0x0008
        /*0064*/ 	.byte	0x00, 0xf5, 0x21, 0x00


	//----- nvinfo : EIATTR_KPARAM_INFO
	.align		4
.L_96:
        /*0068*/ 	.byte	0x04, 0x17
        /*006a*/ 	.short	(.L_98 - .L_97)
.L_97:
        /*006c*/ 	.word	0x00000000
        /*0070*/ 	.short	0x0000
        /*0072*/ 	.short	0x0000
        /*0074*/ 	.byte	0x00, 0xf5, 0x21, 0x00


	//----- nvinfo : EIATTR_SPARSE_MMA_MASK
	.align		4
.L_98:
        /*0078*/ 	.byte	0x03, 0x50
        /*007a*/ 	.short	0x0000


	//----- nvinfo : EIATTR_MAXREG_COUNT
	.align		4
        /*007c*/ 	.byte	0x03, 0x1b
        /*007e*/ 	.short	0x00ff


	//----- nvinfo : EIATTR_MERCURY_ISA_VERSION
	.align		4
        /*0080*/ 	.byte	0x03, 0x5f
        /*0082*/ 	.short	0x0101


	//----- nvinfo : EIATTR_VRC_CTA_INIT_COUNT
	.align		4
        /*0084*/ 	.byte	0x02, 0x4a
	.zero		1
	.zero		1


	//----- nvinfo : EIATTR_EXIT_INSTR_OFFSETS
	.align		4
        /*0088*/ 	.byte	0x04, 0x1c
        /*008a*/ 	.short	(.L_100 - .L_99)


	//   ....[0]....
.L_99:
        /*008c*/ 	.word	0x00000970


	//----- nvinfo : EIATTR_CRS_STACK_SIZE
	.align		4
.L_100:
        /*0090*/ 	.byte	0x04, 0x1e
        /*0092*/ 	.short	(.L_102 - .L_101)
.L_101:
        /*0094*/ 	.word	0x00000000


	//----- nvinfo : EIATTR_CBANK_PARAM_SIZE
	.align		4
.L_102:
        /*0098*/ 	.byte	0x03, 0x19
        /*009a*/ 	.short	0x002c


	//----- nvinfo : EIATTR_PARAM_CBANK
	.align		4
        /*009c*/ 	.byte	0x04, 0x0a
        /*009e*/ 	.short	(.L_104 - .L_103)
	.align		4
.L_103:
        /*00a0*/ 	.word	index@(.nv.constant0._Z11calculateK3PfPKfS1_S1_fff)
        /*00a4*/ 	.short	0x0380
        /*00a6*/ 	.short	0x002c


	//----- nvinfo : EIATTR_SW_WAR
	.align		4
.L_104:
        /*00a8*/ 	.byte	0x04, 0x36
        /*00aa*/ 	.short	(.L_106 - .L_105)
.L_105:
        /*00ac*/ 	.word	0x00000008
.L_106:


//--------------------- .nv.info._Z11calculateK2PfPKfS1_S1_fff --------------------------
	.section	.nv.info._Z11calculateK2PfPKfS1_S1_fff,"",@"SHT_CUDA_INFO"
	.sectionflags	@""
	.align	4


	//----- nvinfo : EIATTR_CUDA_API_VERSION
	.align		4
        /*0000*/ 	.byte	0x04, 0x37
        /*0002*/ 	.short	(.L_108 - .L_107)
.L_107:
        /*0004*/ 	.word	0x00000082


	//----- nvinfo : EIATTR_KPARAM_INFO
	.align		4
.L_108:
        /*0008*/ 	.byte	0x04, 0x17
        /*000a*/ 	.short	(.L_110 - .L_109)
.L_109:
        /*000c*/ 	.word	0x00000000
        /*0010*/ 	.short	0x0006
        /*0012*/ 	.short	0x0028
        /*0014*/ 	.byte	0x00, 0xf0, 0x11, 0x00


	//----- nvinfo : EIATTR_KPARAM_INFO
	.align		4
.L_110:
        /*0018*/ 	.byte	0x04, 0x17
        /*001a*/ 	.short	(.L_112 - .L_111)
.L_111:
        /*001c*/ 	.word	0x00000000
        /*0020*/ 	.short	0x0005
        /*0022*/ 	.short	0x0024
        /*0024*/ 	.byte	0x00, 0xf0, 0x11, 0x00


	//----- nvinfo : EIATTR_KPARAM_INFO
	.align		4
.L_112:
        /*0028*/ 	.byte	0x04, 0x17
        /*002a*/ 	.short	(.L_114 - .L_113)
.L_113:
        /*002c*/ 	.word	0x00000000
        /*0030*/ 	.short	0x0004
        /*0032*/ 	.short	0x0020
        /*0034*/ 	.byte	0x00, 0xf0, 0x11, 0x00


	//----- nvinfo : EIATTR_KPARAM_INFO
	.align		4
.L_114:
        /*0038*/ 	.byte	0x04, 0x17
        /*003a*/ 	.short	(.L_116 - .L_115)
.L_115:
        /*003c*/ 	.word	0x00000000
        /*0040*/ 	.short	0x0003
        /*0042*/ 	.short	0x0018
        /*0044*/ 	.byte	0x00, 0xf5, 0x21, 0x00


	//----- nvinfo : EIATTR_KPARAM_INFO
	.align		4
.L_116:
        /*0048*/ 	.byte	0x04, 0x17
        /*004a*/ 	.short	(.L_118 - .L_117)
.L_117:
        /*004c*/ 	.word	0x00000000
        /*0050*/ 	.short	0x0002
        /*0052*/ 	.short	0x0010
        /*0054*/ 	.byte	0x00, 0xf5, 0x21, 0x00


	//----- nvinfo : EIATTR_KPARAM_INFO
	.align		4
.L_118:
        /*0058*/ 	.byte	0x04, 0x17
        /*005a*/ 	.short	(.L_120 - .L_119)
.L_119:
        /*005c*/ 	.word	0x00000000
        /*0060*/ 	.short	0x0001
        /*0062*/ 	.short	0x0008
        /*0064*/ 	.byte	0x00, 0xf5, 0x21, 0x00


	//----- nvinfo : EIATTR_KPARAM_INFO
	.align		4
.L_120:
        /*0068*/ 	.byte	0x04, 0x17
        /*006a*/ 	.short	(.L_122 - .L_121)
.L_121:
        /*006c*/ 	.word	0x00000000
        /*0070*/ 	.short	0x0000
        /*0072*/ 	.short	0x0000
        /*0074*/ 	.byte	0x00, 0xf5, 0x21, 0x00


	//----- nvinfo : EIATTR_SPARSE_MMA_MASK
	.align		4
.L_122:
        /*0078*/ 	.byte	0x03, 0x50
        /*007a*/ 	.short	0x0000


	//----- nvinfo : EIATTR_MAXREG_COUNT
	.align		4
        /*007c*/ 	.byte	0x03, 0x1b
        /*007e*/ 	.short	0x00ff


	//----- nvinfo : EIATTR_MERCURY_ISA_VERSION
	.align		4
        /*0080*/ 	.byte	0x03, 0x5f
        /*0082*/ 	.short	0x0101


	//----- nvinfo : EIATTR_VRC_CTA_INIT_COUNT
	.align		4
        /*0084*/ 	.byte	0x02, 0x4a
	.zero		1
	.zero		1


	//----- nvinfo : EIATTR_EXIT_INSTR_OFFSETS
	.align		4
        /*0088*/ 	.byte	0x04, 0x1c
        /*008a*/ 	.short	(.L_124 - .L_123)


	//   ....[0]....
.L_123:
        /*008c*/ 	.word	0x00000970


	//----- nvinfo : EIATTR_CRS_STACK_SIZE
	.align		4
.L_124:
        /*0090*/ 	.byte	0x04, 0x1e
        /*0092*/ 	.short	(.L_126 - .L_125)
.L_125:
        /*0094*/ 	.word	0x00000000


	//----- nvinfo : EIATTR_CBANK_PARAM_SIZE
	.align		4
.L_126:
        /*0098*/ 	.byte	0x03, 0x19
        /*009a*/ 	.short	0x002c


	//----- nvinfo : EIATTR_PARAM_CBANK
	.align		4
        /*009c*/ 	.byte	0x04, 0x0a
        /*009e*/ 	.short	(.L_128 - .L_127)
	.align		4
.L_127:
        /*00a0*/ 	.word	index@(.nv.constant0._Z11calculateK2PfPKfS1_S1_fff)
        /*00a4*/ 	.short	0x0380
        /*00a6*/ 	.short	0x002c


	//----- nvinfo : EIATTR_SW_WAR
	.align		4
.L_128:
        /*00a8*/ 	.byte	0x04, 0x36
        /*00aa*/ 	.short	(.L_130 - .L_129)
.L_129:
        /*00ac*/ 	.word	0x00000008
.L_130:


//--------------------- .nv.info._Z11calculateK1PfPKfS1_fff --------------------------
	.section	.nv.info._Z11calculateK1PfPKfS1_fff,"",@"SHT_CUDA_INFO"
	.sectionflags	@""
	.align	4


	//----- nvinfo : EIATTR_CUDA_API_VERSION
	.align		4
        /*0000*/ 	.byte	0x04, 0x37
        /*0002*/ 	.short	(.L_132 - .L_131)
.L_131:
        /*0004*/ 	.word	0x00000082


	//----- nvinfo : EIATTR_KPARAM_INFO
	.align		4
.L_132:
        /*0008*/ 	.byte	0x04, 0x17
        /*000a*/ 	.short	(.L_134 - .L_133)
.L_133:
        /*000c*/ 	.word	0x00000000
        /*0010*/ 	.short	0x0005
        /*0012*/ 	.short	0x0020
        /*0014*/ 	.byte	0x00, 0xf0, 0x11, 0x00


	//----- nvinfo : EIATTR_KPARAM_INFO
	.align		4
.L_134:
        /*0018*/ 	.byte	0x04, 0x17
        /*001a*/ 	.short	(.L_136 - .L_135)
.L_135:
        /*001c*/ 	.word	0x00000000
        /*0020*/ 	.short	0x0004
        /*0022*/ 	.short	0x001c
        /*0024*/ 	.byte	0x00, 0xf0, 0x11, 0x00


	//----- nvinfo : EIATTR_KPARAM_INFO
	.align		4
.L_136:
        /*0028*/ 	.byte	0x04, 0x17
        /*002a*/ 	.short	(.L_138 - .L_137)
.L_137:
        /*002c*/ 	.word	0x00000000
        /*0030*/ 	.short	0x0003
        /*0032*/ 	.short	0x0018
        /*0034*/ 	.byte	0x00, 0xf0, 0x11, 0x00


	//----- nvinfo : EIATTR_KPARAM_INFO
	.align		4
.L_138:
        /*0038*/ 	.byte	0x04, 0x17
        /*003a*/ 	.short	(.L_140 - .L_139)
.L_139:
        /*003c*/ 	.word	0x00000000
        /*0040*/ 	.short	0x0002
        /*0042*/ 	.short	0x0010
        /*0044*/ 	.byte	0x00, 0xf5, 0x21, 0x00


	//----- nvinfo : EIATTR_KPARAM_INFO
	.align		4
.L_140:
        /*0048*/ 	.byte	0x04, 0x17
        /*004a*/ 	.short	(.L_142 - .L_141)
.L_141:
        /*004c*/ 	.word	0x00000000
        /*0050*/ 	.short	0x0001
        /*0052*/ 	.short	0x0008
        /*0054*/ 	.byte	0x00, 0xf5, 0x21, 0x00


	//----- nvinfo : EIATTR_KPARAM_INFO
	.align		4
.L_142:
        /*0058*/ 	.byte	0x04, 0x17
        /*005a*/ 	.short	(.L_144 - .L_143)
.L_143:
        /*005c*/ 	.word	0x00000000
        /*0060*/ 	.short	0x0000
        /*0062*/ 	.short	0x0000
        /*0064*/ 	.byte	0x00, 0xf5, 0x21, 0x00


	//----- nvinfo : EIATTR_SPARSE_MMA_MASK
	.align		4
.L_144:
        /*0068*/ 	.byte	0x03, 0x50
        /*006a*/ 	.short	0x0000


	//----- nvinfo : EIATTR_MAXREG_COUNT
	.align		4
        /*006c*/ 	.byte	0x03, 0x1b
        /*006e*/ 	.short	0x00ff


	//----- nvinfo : EIATTR_MERCURY_ISA_VERSION
	.align		4
        /*0070*/ 	.byte	0x03, 0x5f
        /*0072*/ 	.short	0x0101


	//----- nvinfo : EIATTR_VRC_CTA_INIT_COUNT
	.align		4
        /*0074*/ 	.byte	0x02, 0x4a
	.zero		1
	.zero		1


	//----- nvinfo : EIATTR_EXIT_INSTR_OFFSETS
	.align		4
        /*0078*/ 	.byte	0x04, 0x1c
        /*007a*/ 	.short	(.L_146 - .L_145)


	//   ....[0]....
.L_145:
        /*007c*/ 	.word	0x00000910


	//----- nvinfo : EIATTR_CRS_STACK_SIZE
	.align		4
.L_146:
        /*0080*/ 	.byte	0x04, 0x1e
        /*0082*/ 	.short	(.L_148 - .L_147)
.L_147:
        /*0084*/ 	.word	0x00000000


	//----- nvinfo : EIATTR_CBANK_PARAM_SIZE
	.align		4
.L_148:
        /*0088*/ 	.byte	0x03, 0x19
        /*008a*/ 	.short	0x0024


	//----- nvinfo : EIATTR_PARAM_CBANK
	.align		4
        /*008c*/ 	.byte	0x04, 0x0a
        /*008e*/ 	.short	(.L_150 - .L_149)
	.align		4
.L_149:
        /*0090*/ 	.word	index@(.nv.constant0._Z11calculateK1PfPKfS1_fff)
        /*0094*/ 	.short	0x0380
        /*0096*/ 	.short	0x0024


	//----- nvinfo : EIATTR_SW_WAR
	.align		4
.L_150:
        /*0098*/ 	.byte	0x04, 0x36
        /*009a*/ 	.short	(.L_152 - .L_151)
.L_151:
        /*009c*/ 	.word	0x00000008
.L_152:


//--------------------- .nv.callgraph             --------------------------
	.section	.nv.callgraph,"",@"SHT_CUDA_CALLGRAPH"
	.align	4
	.sectionentsize	8
	.align		4
        /*0000*/ 	.word	0x00000000
	.align		4
        /*0004*/ 	.word	0xffffffff
	.align		4
        /*0008*/ 	.word	0x00000000
	.align		4
        /*000c*/ 	.word	0xfffffffe
	.align		4
        /*0010*/ 	.word	0x00000000
	.align		4
        /*0014*/ 	.word	0xfffffffd
	.align		4
        /*0018*/ 	.word	0x00000000
	.align		4
        /*001c*/ 	.word	0xfffffffc


//--------------------- .nv.constant4             --------------------------
	.section	.nv.constant4,"a",@progbits
	.align	8
	.align		8
.nv.constant4:
        /*0000*/ 	.dword	__cudart_i2opi_f


//--------------------- .text._Z11calculateYnPfPKfS1_S1_S1_S1_S1_f --------------------------
	.section	.text._Z11calculateYnPfPKfS1_S1_S1_S1_S1_f,"ax",@progbits
	.align	128
        .global         _Z11calculateYnPfPKfS1_S1_S1_S1_S1_f
        .type           _Z11calculateYnPfPKfS1_S1_S1_S1_S1_f,@function
        .size           _Z11calculateYnPfPKfS1_S1_S1_S1_S1_f,(.L_x_39 - _Z11calculateYnPfPKfS1_S1_S1_S1_S1_f)
        .other          _Z11calculateYnPfPKfS1_S1_S1_S1_S1_f,@"STO_CUDA_ENTRY STV_DEFAULT"
_Z11calculateYnPfPKfS1_S1_S1_S1_S1_f:
.text._Z11calculateYnPfPKfS1_S1_S1_S1_S1_f:
[----:B------:R-:W-:Y:S01]  /*0000*/  LDC R1, c[0x0][0x37c] ;  /* 0x0000df00ff017b82 */ /* 0x000fe20000000800 */
[----:B------:R-:W0:Y:S07]  /*0010*/  S2R R5, SR_CTAID.X ;  /* 0x0000000000057919 */ /* 0x000e2e0000002500 */
[----:B------:R-:W1:Y:S01]  /*0020*/  LDC.64 R6, c[0x0][0x398] ;  /* 0x0000e600ff067b82 */ /* 0x000e620000000a00 */
[----:B------:R-:W0:Y:S01]  /*0030*/  LDCU UR4, c[0x0][0x360] ;  /* 0x00006c00ff0477ac */ /* 0x000e220008000800 */
[----:B------:R-:W0:Y:S01]  /*0040*/  S2R R0, SR_TID.X ;  /* 0x0000000000007919 */ /* 0x000e220000002100 */
[----:B------:R-:W2:Y:S05]  /*0050*/  LDCU.64 UR6, c[0x0][0x358] ;  /* 0x00006b00ff0677ac */ /* 0x000eaa0008000a00 */
[----:B------:R-:W3:Y:S08]  /*0060*/  LDC.64 R8, c[0x0][0x3a0] ;  /* 0x0000e800ff087b82 */ /* 0x000ef00000000a00 */
[----:B------:R-:W4:Y:S08]  /*0070*/  LDC.64 R10, c[0x0][0x3a8] ;  /* 0x0000ea00ff0a7b82 */ /* 0x000f300000000a00 */
[----:B------:R-:W4:Y:S08]  /*0080*/  LDC.64 R12, c[0x0][0x3b0] ;  /* 0x0000ec00ff0c7b82 */ /* 0x000f300000000a00 */
[----:B------:R-:W4:Y:S01]  /*0090*/  LDC.64 R2, c[0x0][0x380] ;  /* 0x0000e000ff027b82 */ /* 0x000f220000000a00 */
[----:B0-----:R-:W-:-:S04]  /*00a0*/  IMAD R5, R5, UR4, R0 ;  /* 0x0000000405057c24 */ /* 0x001fc8000f8e0200 */
[----:B-1----:R-:W-:-:S04]  /*00b0*/  IMAD.WIDE R6, R5, 0x4, R6 ;  /* 0x0000000405067825 */ /* 0x002fc800078e0206 */
[C---:B---3--:R-:W-:Y:S02]  /*00c0*/  IMAD.WIDE R8, R5.reuse, 0x4, R8 ;  /* 0x0000000405087825 */ /* 0x048fe400078e0208 */
[----:B--2---:R-:W2:Y:S02]  /*00d0*/  LDG.E R6, desc[UR6][R6.64] ;  /* 0x0000000606067981 */ /* 0x004ea4000c1e1900 */
[C---:B----4-:R-:W-:Y:S02]  /*00e0*/  IMAD.WIDE R10, R5.reuse, 0x4, R10 ;  /* 0x00000004050a7825 */ /* 0x050fe400078e020a */
[----:B------:R-:W2:Y:S02]  /*00f0*/  LDG.E R9, desc[UR6][R8.64] ;  /* 0x0000000608097981 */ /* 0x000ea4000c1e1900 */
[C---:B------:R-:W-:Y:S02]  /*0100*/  IMAD.WIDE R12, R5.reuse, 0x4, R12 ;  /* 0x00000004050c7825 */ /* 0x040fe400078e020c */
[----:B------:R-:W3:Y:S04]  /*0110*/  LDG.E R11, desc[UR6][R10.64] ;  /* 0x000000060a0b7981 */ /* 0x000ee8000c1e1900 */
[----:B------:R-:W4:Y:S01]  /*0120*/  LDG.E R13, desc[UR6][R12.64] ;  /* 0x000000060c0d7981 */ /* 0x000f22000c1e1900 */
[----:B------:R-:W-:-:S05]  /*0130*/  IMAD.WIDE R2, R5, 0x4, R2 ;  /* 0x0000000405027825 */ /* 0x000fca00078e0202 */
[----:B------:R0:W5:Y:S01]  /*0140*/  LDG.E R4, desc[UR6][R2.64] ;  /* 0x0000000602047981 */ /* 0x000162000c1e1900 */
[----:B------:R-:W-:Y:S01]  /*0150*/  IMAD.MOV.U32 R14, RZ, RZ, 0x3e2aaaab ;  /* 0x3e2aaaabff0e7424 */ /* 0x000fe200078e00ff */
[----:B------:R-:W-:Y:S01]  /*0160*/  BSSY.RECONVERGENT B1, `(.L_x_0) ;  /* 0x000000f000017945 */ /* 0x000fe20003800200 */
[----:B------:R-:W-:-:S04]  /*0170*/  IMAD.MOV.U32 R5, RZ, RZ, 0x40c00000 ;  /* 0x40c00000ff057424 */ /* 0x000fc800078e00ff */
[----:B------:R-:W-:-:S04]  /*0180*/  FFMA R5, R14, -R5, 1 ;  /* 0x3f8000000e057423 */ /* 0x000fc80000000805 */
[----:B------:R-:W-:Y:S01]  /*0190*/  FFMA R5, R5, R14, 0.16666667163372039795 ;  /* 0x3e2aaaab05057423 */ /* 0x000fe2000000000e */
[----:B--2---:R-:W-:-:S04]  /*01a0*/  FFMA R0, R9, 2, R6 ;  /* 0x4000000009007823 */ /* 0x004fc80000000006 */
[----:B---3--:R-:W-:-:S04]  /*01b0*/  FFMA R0, R11, 2, R0 ;  /* 0x400000000b007823 */ /* 0x008fc80000000000 */
[----:B----4-:R-:W-:-:S04]  /*01c0*/  FADD R0, R0, R13 ;  /* 0x0000000d00007221 */ /* 0x010fc80000000000 */
[----:B------:R-:W1:Y:S01]  /*01d0*/  FCHK P0, R0, 6 ;  /* 0x40c0000000007902 */ /* 0x000e620000000000 */
[----:B------:R-:W-:-:S04]  /*01e0*/  FFMA R6, R0, R5, RZ ;  /* 0x0000000500067223 */ /* 0x000fc800000000ff */
[----:B------:R-:W-:-:S04]  /*01f0*/  FFMA R7, R6, -6, R0 ;  /* 0xc0c0000006077823 */ /* 0x000fc80000000000 */
[----:B------:R-:W-:Y:S01]  /*0200*/  FFMA R5, R5, R7, R6 ;  /* 0x0000000705057223 */ /* 0x000fe20000000006 */
[----:B01----:R-:W-:Y:S06]  /*0210*/  @!P0 BRA `(.L_x_1) ;  /* 0x00000000000c8947 */ /* 0x003fec0003800000 */
[----:B------:R-:W-:-:S07]  /*0220*/  MOV R6, 0x240 ;  /* 0x0000024000067802 */ /* 0x000fce0000000f00 */
[----:B-----5:R-:W-:Y:S05]  /*0230*/  CALL.REL.NOINC `($__internal_0_$__cuda_sm3x_div_rn_noftz_f32_slowpath) ;  /* 0x0000000000147944 */ /* 0x020fea0003c00000 */
[----:B------:R-:W-:-:S07]  /*0240*/  IMAD.MOV.U32 R5, RZ, RZ, R0 ;  /* 0x000000ffff057224 */ /* 0x000fce00078e0000 */
.L_x_1:
[----:B------:R-:W-:Y:S05]  /*0250*/  BSYNC.RECONVERGENT B1 ;  /* 0x0000000000017941 */ /* 0x000fea0003800200 */
.L_x_0:
[----:B-----5:R-:W-:-:S05]  /*0260*/  FADD R5, R4, R5 ;  /* 0x0000000504057221 */ /* 0x020fca0000000000 */
[----:B------:R-:W-:Y:S01]  /*0270*/  STG.E desc[UR6][R2.64], R5 ;  /* 0x0000000502007986 */ /* 0x000fe2000c101906 */
[----:B------:R-:W-:Y:S05]  /*0280*/  EXIT ;  /* 0x000000000000794d */ /* 0x000fea0003800000 */
        .weak           $__internal_0_$__cuda_sm3x_div_rn_noftz_f32_slowpath
        .type           $__internal_0_$__cuda_sm3x_div_rn_noftz_f32_slowpath,@function
        .size           $__internal_0_$__cuda_sm3x_div_rn_noftz_f32_slowpath,(.L_x_39 - $__internal_0_$__cuda_sm3x_div_rn_noftz_f32_slowpath)
$__internal_0_$__cuda_sm3x_div_rn_noftz_f32_slowpath:
[--C-:B------:R-:W-:Y:S01]  /*0290*/  SHF.R.U32.HI R5, RZ, 0x17, R0.reuse ;  /* 0x00000017ff057819 */ /* 0x100fe20000011600 */
[----:B------:R-:W-:Y:S04]  /*02a0*/  BSSY.RECONVERGENT B0, `(.L_x_2) ;  /* 0x000005c000007945 */ /* 0x000fe80003800200 */
[----:B------:R-:W-:Y:S01]  /*02b0*/  BSSY.RELIABLE B2, `(.L_x_3) ;  /* 0x000001a000027945 */ /* 0x000fe20003800100 */
[----:B------:R-:W-:Y:S01]  /*02c0*/  IMAD.MOV.U32 R7, RZ, RZ, R0 ;  /* 0x000000ffff077224 */ /* 0x000fe200078e0000 */
[----:B------:R-:W-:-:S04]  /*02d0*/  LOP3.LUT R5, R5, 0xff, RZ, 0xc0, !PT ;  /* 0x000000ff05057812 */ /* 0x000fc800078ec0ff */
[----:B------:R-:W-:-:S04]  /*02e0*/  IADD3 R9, PT, PT, R5, -0x1, RZ ;  /* 0xffffffff05097810 */ /* 0x000fc80007ffe0ff */
[----:B------:R-:W-:-:S13]  /*02f0*/  ISETP.GT.U32.OR P0, PT, R9, 0xfd, !PT ;  /* 0x000000fd0900780c */ /* 0x000fda0007f04470 */
[----:B------:R-:W-:Y:S01]  /*0300*/  @!P0 IMAD.MOV.U32 R8, RZ, RZ, RZ ;  /* 0x000000ffff088224 */ /* 0x000fe200078e00ff */
[----:B------:R-:W-:Y:S06]  /*0310*/  @!P0 BRA `(.L_x_4) ;  /* 0x00000000004c8947 */ /* 0x000fec0003800000 */
[----:B------:R-:W-:-:S13]  /*0320*/  FSETP.GTU.FTZ.AND P0, PT, |R0|, +INF , PT ;  /* 0x7f8000000000780b */ /* 0x000fda0003f1c200 */
[----:B------:R-:W-:Y:S05]  /*0330*/  @P0 BREAK.RELIABLE B2 ;  /* 0x0000000000020942 */ /* 0x000fea0003800100 */
[----:B------:R-:W-:Y:S05]  /*0340*/  @P0 BRA `(.L_x_5) ;  /* 0x0000000400400947 */ /* 0x000fea0003800000 */
[----:B------:R-:W-:-:S05]  /*0350*/  HFMA2 R8, -RZ, RZ, 2.375, 0 ;  /* 0x40c00000ff087431 */ /* 0x000fca00000001ff */
[----:B------:R-:W-:-:S13]  /*0360*/  LOP3.LUT P0, RZ, R8, 0x7fffffff, R7, 0xc8, !PT ;  /* 0x7fffffff08ff7812 */ /* 0x000fda000780c807 */
[----:B------:R-:W-:Y:S05]  /*0370*/  @!P0 BREAK.RELIABLE B2 ;  /* 0x0000000000028942 */ /* 0x000fea0003800100 */
[----:B------:R-:W-:Y:S05]  /*0380*/  @!P0 BRA `(.L_x_6) ;  /* 0x0000000400288947 */ /* 0x000fea0003800000 */
[----:B------:R-:W-:-:S13]  /*0390*/  LOP3.LUT P0, RZ, R7, 0x7fffffff, RZ, 0xc0, !PT ;  /* 0x7fffffff07ff7812 */ /* 0x000fda000780c0ff */
[----:B------:R-:W-:Y:S05]  /*03a0*/  @!P0 BREAK.RELIABLE B2 ;  /* 0x0000000000028942 */ /* 0x000fea0003800100 */
[----:B------:R-:W-:Y:S05]  /*03b0*/  @!P0 BRA `(.L_x_7) ;  /* 0x0000000400148947 */ /* 0x000fea0003800000 */
[----:B------:R-:W-:Y:S02]  /*03c0*/  FSETP.NEU.FTZ.AND P0, PT, |R0|, +INF , PT ;  /* 0x7f8000000000780b */ /* 0x000fe40003f1d200 */
[----:B------:R-:W-:-:S04]  /*03d0*/  LOP3.LUT P1, RZ, R8, 0x7fffffff, RZ, 0xc0, !PT ;  /* 0x7fffffff08ff7812 */ /* 0x000fc8000782c0ff */
[----:B------:R-:W-:-:S13]  /*03e0*/  PLOP3.LUT P0, PT, P0, P1, PT, 0x2f, 0xf2 ;  /* 0x0000000000f2781c */ /* 0x000fda0000702577 */
[----:B------:R-:W-:Y:S05]  /*03f0*/  @P0 BREAK.RELIABLE B2 ;  /* 0x0000000000020942 */ /* 0x000fea0003800100 */
[----:B------:R-:W-:Y:S05]  /*0400*/  @P0 BRA `(.L_x_8) ;  /* 0x0000000000f40947 */ /* 0x000fea0003800000 */
[----:B------:R-:W-:-:S13]  /*0410*/  ISETP.GE.AND P0, PT, R9, RZ, PT ;  /* 0x000000ff0900720c */ /* 0x000fda0003f06270 */
[----:B------:R-:W-:Y:S02]  /*0420*/  @P0 IMAD.MOV.U32 R8, RZ, RZ, RZ ;  /* 0x000000ffff080224 */ /* 0x000fe400078e00ff */
[----:B------:R-:W-:Y:S01]  /*0430*/  @!P0 FFMA R7, R0, 1.84467440737095516160e+19, RZ ;  /* 0x5f80000000078823 */ /* 0x000fe200000000ff */
[----:B------:R-:W-:-:S07]  /*0440*/  @!P0 IMAD.MOV.U32 R8, RZ, RZ, -0x40 ;  /* 0xffffffc0ff088424 */ /* 0x000fce00078e00ff */
.L_x_4:
[----:B------:R-:W-:Y:S05]  /*0450*/  BSYNC.RELIABLE B2 ;  /* 0x0000000000027941 */ /* 0x000fea0003800100 */
.L_x_3:
[----:B------:R-:W-:Y:S01]  /*0460*/  UMOV UR4, 0x40c00000 ;  /* 0x40c0000000047882 */ /* 0x000fe20000000000 */
[----:B------:R-:W-:Y:S01]  /*0470*/  IADD3 R5, PT, PT, R5, -0x7f, RZ ;  /* 0xffffff8105057810 */ /* 0x000fe20007ffe0ff */
[----:B------:R-:W-:Y:S01]  /*0480*/  UIADD3 UR4, UPT, UPT, UR4, -0x1000000, URZ ;  /* 0xff00000004047890 */ /* 0x000fe2000fffe0ff */
[----:B------:R-:W-:Y:S02]  /*0490*/  BSSY.RECONVERGENT B2, `(.L_x_9) ;  /* 0x0000033000027945 */ /* 0x000fe40003800200 */
[----:B------:R-:W-:Y:S01]  /*04a0*/  IADD3 R8, PT, PT, R8, -0x2, R5 ;  /* 0xfffffffe08087810 */ /* 0x000fe20007ffe005 */
[----:B------:R-:W-:Y:S02]  /*04b0*/  IMAD R0, R5, -0x800000, R7 ;  /* 0xff80000005007824 */ /* 0x000fe400078e0207 */
[----:B------:R-:W-:-:S03]  /*04c0*/  FADD.FTZ R11, -RZ, -UR4 ;  /* 0x80000004ff0b7e21 */ /* 0x000fc60008010100 */
[----:B------:R-:W0:Y:S02]  /*04d0*/  MUFU.RCP R9, UR4 ;  /* 0x0000000400097d08 */ /* 0x000e240008001000 */
[----:B0-----:R-:W-:-:S04]  /*04e0*/  FFMA R10, R9, R11, 1 ;  /* 0x3f800000090a7423 */ /* 0x001fc8000000000b */
[----:B------:R-:W-:-:S04]  /*04f0*/  FFMA R9, R9, R10, R9 ;  /* 0x0000000a09097223 */ /* 0x000fc80000000009 */
[----:B------:R-:W-:-:S04]  /*0500*/  FFMA R10, R0, R9, RZ ;  /* 0x00000009000a7223 */ /* 0x000fc800000000ff */
[----:B------:R-:W-:-:S04]  /*0510*/  FFMA R7, R11, R10, R0 ;  /* 0x0000000a0b077223 */ /* 0x000fc80000000000 */
[----:B------:R-:W-:-:S04]  /*0520*/  FFMA R10, R9, R7, R10 ;  /* 0x00000007090a7223 */ /* 0x000fc8000000000a */
[----:B------:R-:W-:-:S04]  /*0530*/  FFMA R11, R11, R10, R0 ;  /* 0x0000000a0b0b7223 */ /* 0x000fc80000000000 */
[----:B------:R-:W-:-:S05]  /*0540*/  FFMA R0, R9, R11, R10 ;  /* 0x0000000b09007223 */ /* 0x000fca000000000a */
[----:B------:R-:W-:-:S04]  /*0550*/  SHF.R.U32.HI R7, RZ, 0x17, R0 ;  /* 0x00000017ff077819 */ /* 0x000fc80000011600 */
[----:B------:R-:W-:-:S05]  /*0560*/  LOP3.LUT R7, R7, 0xff, RZ, 0xc0, !PT ;  /* 0x000000ff07077812 */ /* 0x000fca00078ec0ff */
[----:B------:R-:W-:-:S04]  /*0570*/  IMAD.IADD R12, R7, 0x1, R8 ;  /* 0x00000001070c7824 */ /* 0x000fc800078e0208 */
[----:B------:R-:W-:-:S05]  /*0580*/  VIADD R5, R12, 0xffffffff ;  /* 0xffffffff0c057836 */ /* 0x000fca0000000000 */
[----:B------:R-:W-:-:S13]  /*0590*/  ISETP.GE.U32.AND P0, PT, R5, 0xfe, PT ;  /* 0x000000fe0500780c */ /* 0x000fda0003f06070 */
[----:B------:R-:W-:Y:S05]  /*05a0*/  @!P0 BRA `(.L_x_10) ;  /* 0x0000000000808947 */ /* 0x000fea0003800000 */
[----:B------:R-:W-:-:S13]  /*05b0*/  ISETP.GT.AND P0, PT, R12, 0xfe, PT ;  /* 0x000000fe0c00780c */ /* 0x000fda0003f04270 */
[----:B------:R-:W-:Y:S05]  /*05c0*/  @P0 BRA `(.L_x_11) ;  /* 0x00000000006c0947 */ /* 0x000fea0003800000 */
[----:B------:R-:W-:-:S13]  /*05d0*/  ISETP.GE.AND P0, PT, R12, 0x1, PT ;  /* 0x000000010c00780c */ /* 0x000fda0003f06270 */
[----:B------:R-:W-:Y:S05]  /*05e0*/  @P0 BRA `(.L_x_12) ;  /* 0x0000000000740947 */ /* 0x000fea0003800000 */
[----:B------:R-:W-:Y:S02]  /*05f0*/  ISETP.GE.AND P0, PT, R12, -0x18, PT ;  /* 0xffffffe80c00780c */ /* 0x000fe40003f06270 */
[----:B------:R-:W-:-:S11]  /*0600*/  LOP3.LUT R0, R0, 0x80000000, RZ, 0xc0, !PT ;  /* 0x8000000000007812 */ /* 0x000fd600078ec0ff */
[----:B------:R-:W-:Y:S05]  /*0610*/  @!P0 BRA `(.L_x_12) ;  /* 0x0000000000688947 */ /* 0x000fea0003800000 */
[CCC-:B------:R-:W-:Y:S01]  /*0620*/  FFMA.RZ R5, R9.reuse, R11.reuse, R10.reuse ;  /* 0x0000000b09057223 */ /* 0x1c0fe2000000c00a */
[-CC-:B------:R-:W-:Y:S01]  /*0630*/  FFMA.RM R8, R9, R11.reuse, R10.reuse ;  /* 0x0000000b09087223 */ /* 0x180fe2000000400a */
[C---:B------:R-:W-:Y:S02]  /*0640*/  ISETP.NE.AND P2, PT, R12.reuse, RZ, PT ;  /* 0x000000ff0c00720c */ /* 0x040fe40003f45270 */
[C---:B------:R-:W-:Y:S02]  /*0650*/  ISETP.NE.AND P1, PT, R12.reuse, RZ, PT ;  /* 0x000000ff0c00720c */ /* 0x040fe40003f25270 */
[----:B------:R-:W-:Y:S01]  /*0660*/  LOP3.LUT R7, R5, 0x7fffff, RZ, 0xc0, !PT ;  /* 0x007fffff05077812 */ /* 0x000fe200078ec0ff */
[----:B------:R-:W-:Y:S01]  /*0670*/  FFMA.RP R5, R9, R11, R10 ;  /* 0x0000000b09057223 */ /* 0x000fe2000000800a */
[----:B------:R-:W-:Y:S01]  /*0680*/  IADD3 R10, PT, PT, R12, 0x20, RZ ;  /* 0x000000200c0a7810 */ /* 0x000fe20007ffe0ff */
[----:B------:R-:W-:Y:S01]  /*0690*/  IMAD.MOV R9, RZ, RZ, -R12 ;  /* 0x000000ffff097224 */ /* 0x000fe200078e0a0c */
[----:B------:R-:W-:-:S02]  /*06a0*/  LOP3.LUT R7, R7, 0x800000, RZ, 0xfc, !PT ;  /* 0x0080000007077812 */ /* 0x000fc400078efcff */
[----:B------:R-:W-:Y:S02]  /*06b0*/  FSETP.NEU.FTZ.AND P0, PT, R5, R8, PT ;  /* 0x000000080500720b */ /* 0x000fe40003f1d000 */
[----:B------:R-:W-:Y:S02]  /*06c0*/  SHF.L.U32 R10, R7, R10, RZ ;  /* 0x0000000a070a7219 */ /* 0x000fe400000006ff */
[----:B------:R-:W-:Y:S02]  /*06d0*/  SEL R8, R9, RZ, P2 ;  /* 0x000000ff09087207 */ /* 0x000fe40001000000 */
[----:B------:R-:W-:Y:S02]  /*06e0*/  ISETP.NE.AND P1, PT, R10, RZ, P1 ;  /* 0x000000ff0a00720c */ /* 0x000fe40000f25270 */
[----:B------:R-:W-:Y:S02]  /*06f0*/  SHF.R.U32.HI R8, RZ, R8, R7 ;  /* 0x00000008ff087219 */ /* 0x000fe40000011607 */
[----:B------:R-:W-:-:S02]  /*0700*/  PLOP3.LUT P0, PT, P0, P1, PT, 0xf8, 0x8f ;  /* 0x00000000008f781c */ /* 0x000fc40000703f70 */
[----:B------:R-:W-:Y:S02]  /*0710*/  SHF.R.U32.HI R10, RZ, 0x1, R8 ;  /* 0x00000001ff0a7819 */ /* 0x000fe40000011608 */
[----:B------:R-:W-:-:S04]  /*0720*/  SEL R5, RZ, 0x1, !P0 ;  /* 0x00000001ff057807 */ /* 0x000fc80004000000 */
[----:B------:R-:W-:-:S04]  /*0730*/  LOP3.LUT R5, R5, 0x1, R10, 0xf8, !PT ;  /* 0x0000000105057812 */ /* 0x000fc800078ef80a */
[----:B------:R-:W-:-:S05]  /*0740*/  LOP3.LUT R5, R5, R8, RZ, 0xc0, !PT ;  /* 0x0000000805057212 */ /* 0x000fca00078ec0ff */
[----:B------:R-:W-:-:S05]  /*0750*/  IMAD.IADD R5, R10, 0x1, R5 ;  /* 0x000000010a057824 */ /* 0x000fca00078e0205 */
[----:B------:R-:W-:Y:S01]  /*0760*/  LOP3.LUT R0, R5, R0, RZ, 0xfc, !PT ;  /* 0x0000000005007212 */ /* 0x000fe200078efcff */
[----:B------:R-:W-:Y:S06]  /*0770*/  BRA `(.L_x_12) ;  /* 0x0000000000107947 */ /* 0x000fec0003800000 */
.L_x_11:
[----:B------:R-:W-:-:S04]  /*0780*/  LOP3.LUT R0, R0, 0x80000000, RZ, 0xc0, !PT ;  /* 0x8000000000007812 */ /* 0x000fc800078ec0ff */
[----:B------:R-:W-:Y:S01]  /*0790*/  LOP3.LUT R0, R0, 0x7f800000, RZ, 0xfc, !PT ;  /* 0x7f80000000007812 */ /* 0x000fe200078efcff */
[----:B------:R-:W-:Y:S06]  /*07a0*/  BRA `(.L_x_12) ;  /* 0x0000000000047947 */ /* 0x000fec0003800000 */
.L_x_10:
[----:B------:R-:W-:-:S07]  /*07b0*/  LEA R0, R8, R0, 0x17 ;  /* 0x0000000008007211 */ /* 0x000fce00078eb8ff */
.L_x_12:
[----:B------:R-:W-:Y:S05]  /*07c0*/  BSYNC.RECONVERGENT B2 ;  /* 0x0000000000027941 */ /* 0x000fea0003800200 */
.L_x_9:
[----:B------:R-:W-:Y:S05]  /*07d0*/  BRA `(.L_x_13) ;  /* 0x0000000000207947 */ /* 0x000fea0003800000 */
.L_x_8:
[----:B------:R-:W-:-:S04]  /*07e0*/  LOP3.LUT R0, R8, 0x80000000, R7, 0x48, !PT ;  /* 0x8000000008007812 */ /* 0x000fc800078e4807 */
[----:B------:R-:W-:Y:S01]  /*07f0*/  LOP3.LUT R0, R0, 0x7f800000, RZ, 0xfc, !PT ;  /* 0x7f80000000007812 */ /* 0x000fe200078efcff */
[----:B------:R-:W-:Y:S06]  /*0800*/  BRA `(.L_x_13) ;  /* 0x0000000000147947 */ /* 0x000fec0003800000 */
.L_x_7:
[----:B------:R-:W-:Y:S01]  /*0810*/  LOP3.LUT R0, R8, 0x80000000, R7, 0x48, !PT ;  /* 0x8000000008007812 */ /* 0x000fe200078e4807 */
[----:B------:R-:W-:Y:S06]  /*0820*/  BRA `(.L_x_13) ;  /* 0x00000000000c7947 */ /* 0x000fec0003800000 */
.L_x_6:
[----:B------:R-:W0:Y:S01]  /*0830*/  MUFU.RSQ R0, -QNAN ;  /* 0xffc0000000007908 */ /* 0x000e220000001400 */
[----:B------:R-:W-:Y:S05]  /*0840*/  BRA `(.L_x_13) ;  /* 0x0000000000047947 */ /* 0x000fea0003800000 */
.L_x_5:
[----:B------:R-:W-:-:S07]  /*0850*/  FADD.FTZ R0, R0, 6 ;  /* 0x40c0000000007421 */ /* 0x000fce0000010000 */
.L_x_13:
[----:B------:R-:W-:Y:S05]  /*0860*/  BSYNC.RECONVERGENT B0 ;  /* 0x0000000000007941 */ /* 0x000fea0003800200 */
.L_x_2:
[----:B------:R-:W-:-:S04]  /*0870*/  IMAD.MOV.U32 R7, RZ, RZ, 0x0 ;  /* 0x00000000ff077424 */ /* 0x000fc800078e00ff */
[----:B0-----:R-:W-:Y:S05]  /*0880*/  RET.REL.NODEC R6 `(_Z11calculateYnPfPKfS1_S1_S1_S1_S1_f) ;  /* 0xfffffff406dc7950 */ /* 0x001fea0003c3ffff */
.L_x_14:
[----:B------:R-:W-:-:S00]  /*0890*/  BRA `(.L_x_14) ;  /* 0xfffffffc00fc7947 */ /* 0x000fc0000383ffff */
[----:B------:R-:W-:-:S00]  /*08a0*/  NOP ;  /* 0x0000000000007918 */ /* 0x000fc00000000000 */
        /* <DEDUP_REMOVED lines=13> */
.L_x_39:


//--------------------- .text._Z11calculateK4PfPKfS1_S1_fff --------------------------
	.section	.text._Z11calculateK4PfPKfS1_S1_fff,"ax",@progbits
	.align	128
        .global         _Z11calculateK4PfPKfS1_S1_fff
        .type           _Z11calculateK4PfPKfS1_S1_fff,@function
        .size           _Z11calculateK4PfPKfS1_S1_fff,(.L_x_41 - _Z11calculateK4PfPKfS1_S1_fff)
        .other          _Z11calculateK4PfPKfS1_S1_fff,@"STO_CUDA_ENTRY STV_DEFAULT"
_Z11calculateK4PfPKfS1_S1_fff:
.text._Z11calculateK4PfPKfS1_S1_fff:
[----:B------:R-:W-:Y:S01]  /*0000*/  LDC R1, c[0x0][0x37c] ;  /* 0x0000df00ff017b82 */ /* 0x000fe20000000800 */
[----:B------:R-:W0:Y:S07]  /*0010*/  S2R R2, SR_CTAID.X ;  /* 0x0000000000027919 */ /* 0x000e2e0000002500 */
[----:B------:R-:W1:Y:S01]  /*0020*/  LDC.64 R4, c[0x0][0x388] ;  /* 0x0000e200ff047b82 */ /* 0x000e620000000a00 */
[----:B------:R-:W0:Y:S01]  /*0030*/  LDCU UR4, c[0x0][0x360] ;  /* 0x00006c00ff0477ac */ /* 0x000e220008000800 */
[----:B------:R-:W0:Y:S01]  /*0040*/  S2R R3, SR_TID.X ;  /* 0x0000000000037919 */ /* 0x000e220000002100 */
[----:B------:R-:W2:Y:S01]  /*0050*/  LDCU.64 UR6, c[0x0][0x358] ;  /* 0x00006b00ff0677ac */ /* 0x000ea20008000a00 */
[----:B0-----:R-:W-:Y:S01]  /*0060*/  IMAD R2, R2, UR4, R3 ;  /* 0x0000000402027c24 */ /* 0x001fe2000f8e0203 */
[----:B------:R-:W0:Y:S03]  /*0070*/  LDCU UR4, c[0x0][0x3a0] ;  /* 0x00007400ff0477ac */ /* 0x000e260008000800 */
[----:B------:R-:W0:Y:S01]  /*0080*/  LDC R3, c[0x0][0x3a8] ;  /* 0x0000ea00ff037b82 */ /* 0x000e220000000800 */
[----:B-1----:R-:W-:-:S05]  /*0090*/  IMAD.WIDE R4, R2, 0x4, R4 ;  /* 0x0000000402047825 */ /* 0x002fca00078e0204 */
[----:B--2---:R-:W2:Y:S01]  /*00a0*/  LDG.E R0, desc[UR6][R4.64] ;  /* 0x0000000604007981 */ /* 0x004ea2000c1e1900 */
[----:B------:R-:W-:Y:S01]  /*00b0*/  BSSY.RECONVERGENT B0, `(.L_x_15) ;  /* 0x000006b000007945 */ /* 0x000fe20003800200 */
[----:B0-----:R-:W-:-:S04]  /*00c0*/  FADD R7, R3, UR4 ;  /* 0x0000000403077e21 */ /* 0x001fc80008000000 */
[----:B--2---:R-:W-:-:S04]  /*00d0*/  FMUL R0, R0, R7 ;  /* 0x0000000700007220 */ /* 0x004fc80000400000 */
[C---:B------:R-:W-:Y:S01]  /*00e0*/  FMUL R6, R0.reuse, 0.63661974668502807617 ;  /* 0x3f22f98300067820 */ /* 0x040fe20000400000 */
[----:B------:R-:W-:-:S03]  /*00f0*/  FSETP.GE.AND P0, PT, |R0|, 105615, PT ;  /* 0x47ce47800000780b */ /* 0x000fc60003f06200 */
[----:B------:R-:W0:Y:S02]  /*0100*/  F2I.NTZ R9, R6 ;  /* 0x0000000600097305 */ /* 0x000e240000203100 */
[----:B0-----:R-:W-:-:S05]  /*0110*/  I2FP.F32.S32 R7, R9 ;  /* 0x0000000900077245 */ /* 0x001fca0000201400 */
[----:B------:R-:W-:-:S04]  /*0120*/  FFMA R8, R7, -1.5707962512969970703, R0 ;  /* 0xbfc90fda07087823 */ /* 0x000fc80000000000 */
[----:B------:R-:W-:-:S04]  /*0130*/  FFMA R8, R7, -7.5497894158615963534e-08, R8 ;  /* 0xb3a2216807087823 */ /* 0x000fc80000000008 */
[----:B------:R-:W-:Y:S01]  /*0140*/  FFMA R8, R7, -5.3903029534742383927e-15, R8 ;  /* 0xa7c234c507087823 */ /* 0x000fe20000000008 */
[----:B------:R-:W-:Y:S06]  /*0150*/  @!P0 BRA `(.L_x_16) ;  /* 0x0000000400808947 */ /* 0x000fec0003800000 */
[----:B------:R-:W-:-:S13]  /*0160*/  FSETP.NEU.AND P0, PT, |R0|, +INF , PT ;  /* 0x7f8000000000780b */ /* 0x000fda0003f0d200 */
[----:B------:R-:W-:Y:S01]  /*0170*/  @!P0 FMUL R8, RZ, R0 ;  /* 0x00000000ff088220 */ /* 0x000fe20000400000 */
[----:B------:R-:W-:Y:S01]  /*0180*/  @!P0 IMAD.MOV.U32 R9, RZ, RZ, RZ ;  /* 0x000000ffff098224 */ /* 0x000fe200078e00ff */
[----:B------:R-:W-:Y:S06]  /*0190*/  @!P0 BRA `(.L_x_16) ;  /* 0x0000000400708947 */ /* 0x000fec0003800000 */
[----:B------:R-:W-:Y:S02]  /*01a0*/  IMAD.SHL.U32 R5, R0, 0x100, RZ ;  /* 0x0000010000057824 */ /* 0x000fe400078e00ff */
[----:B------:R-:W-:Y:S02]  /*01b0*/  HFMA2 R16, -RZ, RZ, 0, 0 ;  /* 0x00000000ff107431 */ /* 0x000fe400000001ff */
[----:B------:R-:W-:Y:S01]  /*01c0*/  IMAD.MOV.U32 R4, RZ, RZ, RZ ;  /* 0x000000ffff047224 */ /* 0x000fe200078e00ff */
[----:B------:R-:W0:Y:S01]  /*01d0*/  LDCU.64 UR8, c[0x4][URZ] ;  /* 0x01000000ff0877ac */ /* 0x000e220008000a00 */
[----:B------:R-:W-:Y:S01]  /*01e0*/  LOP3.LUT R5, R5, 0x80000000, RZ, 0xfc, !PT ;  /* 0x8000000005057812 */ /* 0x000fe200078efcff */
[----:B------:R-:W-:Y:S01]  /*01f0*/  UMOV UR5, URZ ;  /* 0x000000ff00057c82 */ /* 0x000fe20008000000 */
[----:B------:R-:W-:-:S05]  /*0200*/  UMOV UR4, URZ ;  /* 0x000000ff00047c82 */ /* 0x000fca0008000000 */
.L_x_17:
[----:B0-----:R-:W-:Y:S02]  /*0210*/  IMAD.U32 R8, RZ, RZ, UR8 ;  /* 0x00000008ff087e24 */ /* 0x001fe4000f8e00ff */
[----:B------:R-:W-:-:S05]  /*0220*/  IMAD.U32 R9, RZ, RZ, UR9 ;  /* 0x00000009ff097e24 */ /* 0x000fca000f8e00ff */
[----:B------:R-:W2:Y:S01]  /*0230*/  LDG.E.CONSTANT R6, desc[UR6][R8.64] ;  /* 0x0000000608067981 */ /* 0x000ea2000c1e9900 */
[----:B------:R-:W-:Y:S01]  /*0240*/  UIADD3 UR4, UPT, UPT, UR4, 0x1, URZ ;  /* 0x0000000104047890 */ /* 0x000fe2000fffe0ff */
[C---:B------:R-:W-:Y:S01]  /*0250*/  ISETP.EQ.AND P0, PT, R16.reuse, RZ, PT ;  /* 0x000000ff1000720c */ /* 0x040fe20003f02270 */
[----:B------:R-:W-:Y:S01]  /*0260*/  UIADD3 UR8, UP1, UPT, UR8, 0x4, URZ ;  /* 0x0000000408087890 */ /* 0x000fe2000ff3e0ff */
[C---:B------:R-:W-:Y:S01]  /*0270*/  ISETP.EQ.AND P1, PT, R16.reuse, 0x4, PT ;  /* 0x000000041000780c */ /* 0x040fe20003f22270 */
[----:B------:R-:W-:Y:S01]  /*0280*/  UISETP.NE.AND UP0, UPT, UR4, 0x6, UPT ;  /* 0x000000060400788c */ /* 0x000fe2000bf05270 */
[C---:B------:R-:W-:Y:S01]  /*0290*/  ISETP.EQ.AND P2, PT, R16.reuse, 0x8, PT ;  /* 0x000000081000780c */ /* 0x040fe20003f42270 */
[----:B------:R-:W-:Y:S01]  /*02a0*/  UIADD3.X UR9, UPT, UPT, URZ, UR9, URZ, UP1, !UPT ;  /* 0x00000009ff097290 */ /* 0x000fe20008ffe4ff */
[C---:B------:R-:W-:Y:S02]  /*02b0*/  ISETP.EQ.AND P3, PT, R16.reuse, 0xc, PT ;  /* 0x0000000c1000780c */ /* 0x040fe40003f62270 */
[----:B------:R-:W-:-:S02]  /*02c0*/  ISETP.EQ.AND P4, PT, R16, 0x10, PT ;  /* 0x000000101000780c */ /* 0x000fc40003f82270 */
[C---:B------:R-:W-:Y:S01]  /*02d0*/  ISETP.EQ.AND P5, PT, R16.reuse, 0x14, PT ;  /* 0x000000141000780c */ /* 0x040fe20003fa2270 */
[----:B------:R-:W-:Y:S02]  /*02e0*/  VIADD R16, R16, 0x4 ;  /* 0x0000000410107836 */ /* 0x000fe40000000000 */
[----:B--2---:R-:W-:-:S03]  /*02f0*/  IMAD.WIDE.U32 R6, R6, R5, RZ ;  /* 0x0000000506067225 */ /* 0x004fc600078e00ff */
[----:B------:R-:W-:-:S04]  /*0300*/  IADD3 R6, P6, PT, R6, R4, RZ ;  /* 0x0000000406067210 */ /* 0x000fc80007fde0ff */
[----:B------:R-:W-:Y:S01]  /*0310*/  IADD3.X R4, PT, PT, R7, UR5, RZ, P6, !PT ;  /* 0x0000000507047c10 */ /* 0x000fe2000b7fe4ff */
[--C-:B------:R-:W-:Y:S01]  /*0320*/  @P0 IMAD.MOV.U32 R10, RZ, RZ, R6.reuse ;  /* 0x000000ffff0a0224 */ /* 0x100fe200078e0006 */
[-C--:B------:R-:W-:Y:S01]  /*0330*/  @P1 MOV R11, R6.reuse ;  /* 0x00000006000b1202 */ /* 0x080fe20000000f00 */
[--C-:B------:R-:W-:Y:S01]  /*0340*/  @P2 IMAD.MOV.U32 R12, RZ, RZ, R6.reuse ;  /* 0x000000ffff0c2224 */ /* 0x100fe200078e0006 */
[----:B------:R-:W-:Y:S01]  /*0350*/  @P5 MOV R15, R6 ;  /* 0x00000006000f5202 */ /* 0x000fe20000000f00 */
[--C-:B------:R-:W-:Y:S02]  /*0360*/  @P3 IMAD.MOV.U32 R13, RZ, RZ, R6.reuse ;  /* 0x000000ffff0d3224 */ /* 0x100fe400078e0006 */
[----:B------:R-:W-:Y:S01]  /*0370*/  @P4 IMAD.MOV.U32 R14, RZ, RZ, R6 ;  /* 0x000000ffff0e4224 */ /* 0x000fe200078e0006 */
[----:B------:R-:W-:Y:S06]  /*0380*/  BRA.U UP0, `(.L_x_17) ;  /* 0xfffffffd00a07547 */ /* 0x000fec000b83ffff */
[----:B------:R-:W-:Y:S01]  /*0390*/  SHF.R.U32.HI R5, RZ, 0x17, R0 ;  /* 0x00000017ff057819 */ /* 0x000fe20000011600 */
[----:B------:R-:W-:Y:S03]  /*03a0*/  BSSY.RECONVERGENT B1, `(.L_x_18) ;  /* 0x0000029000017945 */ /* 0x000fe60003800200 */
[C---:B------:R-:W-:Y:S02]  /*03b0*/  LOP3.LUT R6, R5.reuse, 0xe0, RZ, 0xc0, !PT ;  /* 0x000000e005067812 */ /* 0x040fe400078ec0ff */
[----:B------:R-:W-:-:S03]  /*03c0*/  LOP3.LUT P6, RZ, R5, 0x1f, RZ, 0xc0, !PT ;  /* 0x0000001f05ff7812 */ /* 0x000fc600078cc0ff */
[----:B------:R-:W-:-:S05]  /*03d0*/  VIADD R6, R6, 0xffffff80 ;  /* 0xffffff8006067836 */ /* 0x000fca0000000000 */
[----:B------:R-:W-:-:S05]  /*03e0*/  SHF.R.U32.HI R6, RZ, 0x5, R6 ;  /* 0x00000005ff067819 */ /* 0x000fca0000011606 */
[----:B------:R-:W-:-:S05]  /*03f0*/  IMAD.U32 R9, R6, -0x4, RZ ;  /* 0xfffffffc06097824 */ /* 0x000fca00078e00ff */
[C---:B------:R-:W-:Y:S02]  /*0400*/  ISETP.EQ.AND P3, PT, R9.reuse, -0x18, PT ;  /* 0xffffffe80900780c */ /* 0x040fe40003f62270 */
[C---:B------:R-:W-:Y:S02]  /*0410*/  ISETP.EQ.AND P4, PT, R9.reuse, -0x14, PT ;  /* 0xffffffec0900780c */ /* 0x040fe40003f82270 */
[C---:B------:R-:W-:Y:S02]  /*0420*/  ISETP.EQ.AND P2, PT, R9.reuse, -0x10, PT ;  /* 0xfffffff00900780c */ /* 0x040fe40003f42270 */
[C---:B------:R-:W-:Y:S02]  /*0430*/  ISETP.EQ.AND P1, PT, R9.reuse, -0xc, PT ;  /* 0xfffffff40900780c */ /* 0x040fe40003f22270 */
[C---:B------:R-:W-:Y:S02]  /*0440*/  ISETP.EQ.AND P0, PT, R9.reuse, -0x8, PT ;  /* 0xfffffff80900780c */ /* 0x040fe40003f02270 */
[----:B------:R-:W-:-:S03]  /*0450*/  ISETP.EQ.AND P5, PT, R9, RZ, PT ;  /* 0x000000ff0900720c */ /* 0x000fc60003fa2270 */
[----:B------:R-:W-:Y:S02]  /*0460*/  @P3 MOV R6, R10 ;  /* 0x0000000a00063202 */ /* 0x000fe40000000f00 */
[C---:B------:R-:W-:Y:S01]  /*0470*/  ISETP.EQ.AND P3, PT, R9.reuse, -0x4, PT ;  /* 0xfffffffc0900780c */ /* 0x040fe20003f62270 */
[----:B------:R-:W-:Y:S02]  /*0480*/  @P4 IMAD.MOV.U32 R7, RZ, RZ, R10 ;  /* 0x000000ffff074224 */ /* 0x000fe400078e000a */
[--C-:B------:R-:W-:Y:S01]  /*0490*/  @P4 IMAD.MOV.U32 R6, RZ, RZ, R11.reuse ;  /* 0x000000ffff064224 */ /* 0x100fe200078e000b */
[----:B------:R-:W-:Y:S01]  /*04a0*/  ISETP.EQ.AND P4, PT, R9, 0x4, PT ;  /* 0x000000040900780c */ /* 0x000fe20003f82270 */
[----:B------:R-:W-:Y:S01]  /*04b0*/  @P2 IMAD.MOV.U32 R7, RZ, RZ, R11 ;  /* 0x000000ffff072224 */ /* 0x000fe200078e000b */
[----:B------:R-:W-:Y:S01]  /*04c0*/  @P2 MOV R6, R12 ;  /* 0x0000000c00062202 */ /* 0x000fe20000000f00 */
[----:B------:R-:W-:Y:S01]  /*04d0*/  @P1 IMAD.MOV.U32 R6, RZ, RZ, R13 ;  /* 0x000000ffff061224 */ /* 0x000fe200078e000d */
[----:B------:R-:W-:Y:S01]  /*04e0*/  @P0 MOV R6, R14 ;  /* 0x0000000e00060202 */ /* 0x000fe20000000f00 */
[----:B------:R-:W-:-:S02]  /*04f0*/  @P1 IMAD.MOV.U32 R7, RZ, RZ, R12 ;  /* 0x000000ffff071224 */ /* 0x000fc400078e000c */
[----:B------:R-:W-:Y:S02]  /*0500*/  @P0 IMAD.MOV.U32 R7, RZ, RZ, R13 ;  /* 0x000000ffff070224 */ /* 0x000fe400078e000d */
[--C-:B------:R-:W-:Y:S01]  /*0510*/  @P3 IMAD.MOV.U32 R6, RZ, RZ, R15.reuse ;  /* 0x000000ffff063224 */ /* 0x100fe200078e000f */
[----:B------:R-:W-:Y:S01]  /*0520*/  @P5 MOV R6, R4 ;  /* 0x0000000400065202 */ /* 0x000fe20000000f00 */
[----:B------:R-:W-:Y:S02]  /*0530*/  @P3 IMAD.MOV.U32 R7, RZ, RZ, R14 ;  /* 0x000000ffff073224 */ /* 0x000fe400078e000e */
[----:B------:R-:W-:Y:S02]  /*0540*/  @P5 IMAD.MOV.U32 R7, RZ, RZ, R15 ;  /* 0x000000ffff075224 */ /* 0x000fe400078e000f */
[----:B------:R-:W-:Y:S02]  /*0550*/  @P4 IMAD.MOV.U32 R7, RZ, RZ, R4 ;  /* 0x000000ffff074224 */ /* 0x000fe400078e0004 */
[----:B------:R-:W-:Y:S01]  /*0560*/  IMAD.MOV.U32 R8, RZ, RZ, R6 ;  /* 0x000000ffff087224 */ /* 0x000fe200078e0006 */
[----:B------:R-:W-:Y:S06]  /*0570*/  @!P6 BRA `(.L_x_19) ;  /* 0x00000000002ce947 */ /* 0x000fec0003800000 */
[----:B------:R-:W-:Y:S01]  /*0580*/  @P2 MOV R6, R10 ;  /* 0x0000000a00062202 */ /* 0x000fe20000000f00 */
[----:B------:R-:W-:Y:S01]  /*0590*/  @P1 IMAD.MOV.U32 R6, RZ, RZ, R11 ;  /* 0x000000ffff061224 */ /* 0x000fe200078e000b */
[----:B------:R-:W-:Y:S01]  /*05a0*/  LOP3.LUT R5, R5, 0x1f, RZ, 0xc0, !PT ;  /* 0x0000001f05057812 */ /* 0x000fe200078ec0ff */
[----:B------:R-:W-:Y:S01]  /*05b0*/  @P0 IMAD.MOV.U32 R6, RZ, RZ, R12 ;  /* 0x000000ffff060224 */ /* 0x000fe200078e000c */
[----:B------:R-:W-:Y:S02]  /*05c0*/  ISETP.EQ.AND P0, PT, R9, 0x8, PT ;  /* 0x000000080900780c */ /* 0x000fe40003f02270 */
[----:B------:R-:W-:Y:S01]  /*05d0*/  @P3 MOV R6, R13 ;  /* 0x0000000d00063202 */ /* 0x000fe20000000f00 */
[----:B------:R-:W-:Y:S01]  /*05e0*/  @P5 IMAD.MOV.U32 R6, RZ, RZ, R14 ;  /* 0x000000ffff065224 */ /* 0x000fe200078e000e */
[----:B------:R-:W-:Y:S01]  /*05f0*/  SHF.L.W.U32.HI R8, R7, R5, R8 ;  /* 0x0000000507087219 */ /* 0x000fe20000010e08 */
[----:B------:R-:W-:-:S08]  /*0600*/  @P4 IMAD.MOV.U32 R6, RZ, RZ, R15 ;  /* 0x000000ffff064224 */ /* 0x000fd000078e000f */
[----:B------:R-:W-:-:S04]  /*0610*/  @P0 MOV R6, R4 ;  /* 0x0000000400060202 */ /* 0x000fc80000000f00 */
[----:B------:R-:W-:-:S07]  /*0620*/  SHF.L.W.U32.HI R7, R6, R5, R7 ;  /* 0x0000000506077219 */ /* 0x000fce0000010e07 */
.L_x_19:
[----:B------:R-:W-:Y:S05]  /*0630*/  BSYNC.RECONVERGENT B1 ;  /* 0x0000000000017941 */ /* 0x000fea0003800200 */
.L_x_18:
[C-C-:B------:R-:W-:Y:S01]  /*0640*/  SHF.L.W.U32.HI R9, R7.reuse, 0x2, R8.reuse ;  /* 0x0000000207097819 */ /* 0x140fe20000010e08 */
[----:B------:R-:W-:Y:S01]  /*0650*/  IMAD.SHL.U32 R7, R7, 0x4, RZ ;  /* 0x0000000407077824 */ /* 0x000fe200078e00ff */
[----:B------:R-:W-:Y:S01]  /*0660*/  UMOV UR4, 0x54442d19 ;  /* 0x54442d1900047882 */ /* 0x000fe20000000000 */
[----:B------:R-:W-:Y:S01]  /*0670*/  UMOV UR5, 0x3bf921fb ;  /* 0x3bf921fb00057882 */ /* 0x000fe20000000000 */
[----:B------:R-:W-:Y:S02]  /*0680*/  SHF.R.S32.HI R4, RZ, 0x1f, R9 ;  /* 0x0000001fff047819 */ /* 0x000fe40000011409 */
[----:B------:R-:W-:Y:S02]  /*0690*/  SHF.R.U32.HI R8, RZ, 0x1e, R8 ;  /* 0x0000001eff087819 */ /* 0x000fe40000011608 */
[C---:B------:R-:W-:Y:S02]  /*06a0*/  LOP3.LUT R6, R4.reuse, R7, RZ, 0x3c, !PT ;  /* 0x0000000704067212 */ /* 0x040fe400078e3cff */
[----:B------:R-:W-:-:S02]  /*06b0*/  LOP3.LUT R7, R4, R9, RZ, 0x3c, !PT ;  /* 0x0000000904077212 */ /* 0x000fc400078e3cff */
[----:B------:R-:W-:Y:S02]  /*06c0*/  ISETP.GE.AND P0, PT, R0, RZ, PT ;  /* 0x000000ff0000720c */ /* 0x000fe40003f06270 */
[----:B------:R-:W0:Y:S01]  /*06d0*/  I2F.F64.S64 R4, R6 ;  /* 0x0000000600047312 */ /* 0x000e220000301c00 */
[C---:B------:R-:W-:Y:S02]  /*06e0*/  LOP3.LUT R0, R9.reuse, R0, RZ, 0x3c, !PT ;  /* 0x0000000009007212 */ /* 0x040fe400078e3cff */
[----:B------:R-:W-:Y:S02]  /*06f0*/  LEA.HI R9, R9, R8, RZ, 0x1 ;  /* 0x0000000809097211 */ /* 0x000fe400078f08ff */
[----:B------:R-:W-:-:S03]  /*0700*/  ISETP.GE.AND P1, PT, R0, RZ, PT ;  /* 0x000000ff0000720c */ /* 0x000fc60003f26270 */
[----:B------:R-:W-:-:S05]  /*0710*/  IMAD.MOV R0, RZ, RZ, -R9 ;  /* 0x000000ffff007224 */ /* 0x000fca00078e0a09 */
[----:B------:R-:W-:Y:S01]  /*0720*/  @!P0 MOV R9, R0 ;  /* 0x0000000000098202 */ /* 0x000fe20000000f00 */
[----:B0-----:R-:W-:-:S10]  /*0730*/  DMUL R4, R4, UR4 ;  /* 0x0000000404047c28 */ /* 0x001fd40008000000 */
[----:B------:R-:W0:Y:S02]  /*0740*/  F2F.F32.F64 R4, R4 ;  /* 0x0000000400047310 */ /* 0x000e240000301000 */
[----:B0-----:R-:W-:-:S07]  /*0750*/  FSEL R8, -R4, R4, !P1 ;  /* 0x0000000404087208 */ /* 0x001fce0004800100 */
.L_x_16:
[----:B------:R-:W-:Y:S05]  /*0760*/  BSYNC.RECONVERGENT B0 ;  /* 0x0000000000007941 */ /* 0x000fea0003800200 */
.L_x_15:
[----:B------:R-:W0:Y:S08]  /*0770*/  LDC.64 R6, c[0x0][0x398] ;  /* 0x0000e600ff067b82 */ /* 0x000e300000000a00 */
[----:B------:R-:W1:Y:S01]  /*0780*/  LDC.64 R4, c[0x0][0x390] ;  /* 0x0000e400ff047b82 */ /* 0x000e620000000a00 */
[----:B------:R-:W-:Y:S01]  /*0790*/  LOP3.LUT R0, R9, 0x1, RZ, 0xc0, !PT ;  /* 0x0000000109007812 */ /* 0x000fe200078ec0ff */
[----:B------:R-:W-:-:S02]  /*07a0*/  IMAD.MOV.U32 R10, RZ, RZ, 0x37cbac00 ;  /* 0x37cbac00ff0a7424 */ /* 0x000fc400078e00ff */
[----:B------:R-:W-:Y:S01]  /*07b0*/  FMUL R11, R8, R8 ;  /* 0x00000008080b7220 */ /* 0x000fe20000400000 */
[----:B------:R-:W2:Y:S01]  /*07c0*/  LDCU UR4, c[0x0][0x3a4] ;  /* 0x00007480ff0477ac */ /* 0x000ea20008000800 */
[----:B0-----:R-:W-:-:S06]  /*07d0*/  IMAD.WIDE R6, R2, 0x4, R6 ;  /* 0x0000000402067825 */ /* 0x001fcc00078e0206 */
[----:B------:R0:W2:Y:S01]  /*07e0*/  LDG.E R6, desc[UR6][R6.64] ;  /* 0x0000000606067981 */ /* 0x0000a2000c1e1900 */
[----:B-1----:R-:W-:-:S05]  /*07f0*/  IMAD.WIDE R4, R2, 0x4, R4 ;  /* 0x0000000402047825 */ /* 0x002fca00078e0204 */
[----:B------:R1:W3:Y:S01]  /*0800*/  LDG.E R13, desc[UR6][R4.64] ;  /* 0x00000006040d7981 */ /* 0x0002e2000c1e1900 */
[----:B------:R-:W-:Y:S01]  /*0810*/  ISETP.NE.U32.AND P0, PT, R0, 0x1, PT ;  /* 0x000000010000780c */ /* 0x000fe20003f05070 */
[----:B------:R-:W-:Y:S01]  /*0820*/  FFMA R10, R11, R10, -0.0013887860113754868507 ;  /* 0xbab607ed0b0a7423 */ /* 0x000fe2000000000a */
[----:B------:R-:W-:Y:S02]  /*0830*/  IMAD.MOV.U32 R0, RZ, RZ, 0x3c0885e4 ;  /* 0x3c0885e4ff007424 */ /* 0x000fe400078e00ff */
[----:B0-----:R-:W-:Y:S02]  /*0840*/  IMAD.MOV.U32 R7, RZ, RZ, 0x3e2aaaa8 ;  /* 0x3e2aaaa8ff077424 */ /* 0x001fe400078e00ff */
[----:B------:R-:W-:Y:S02]  /*0850*/  FSEL R10, R10, -0.00019574658654164522886, P0 ;  /* 0xb94d41530a0a7808 */ /* 0x000fe40000000000 */
[----:B------:R-:W-:Y:S01]  /*0860*/  FSEL R0, R0, 0.041666727513074874878, !P0 ;  /* 0x3d2aaabb00007808 */ /* 0x000fe20004000000 */
[----:B-1----:R-:W0:Y:S01]  /*0870*/  LDC.64 R4, c[0x0][0x380] ;  /* 0x0000e000ff047b82 */ /* 0x002e220000000a00 */
[----:B------:R-:W-:-:S02]  /*0880*/  IADD3 R9, PT, PT, R9, 0x1, RZ ;  /* 0x0000000109097810 */ /* 0x000fc40007ffe0ff */
[----:B------:R-:W-:Y:S01]  /*0890*/  FSEL R7, -R7, -0.4999999701976776123, !P0 ;  /* 0xbeffffff07077808 */ /* 0x000fe20004000100 */
[----:B------:R-:W-:Y:S01]  /*08a0*/  FFMA R10, R11, R10, R0 ;  /* 0x0000000a0b0a7223 */ /* 0x000fe20000000000 */
[----:B------:R-:W-:Y:S02]  /*08b0*/  LOP3.LUT P1, RZ, R9, 0x2, RZ, 0xc0, !PT ;  /* 0x0000000209ff7812 */ /* 0x000fe4000782c0ff */
[----:B------:R-:W-:Y:S01]  /*08c0*/  FSEL R0, R8, 1, !P0 ;  /* 0x3f80000008007808 */ /* 0x000fe20004000000 */
[----:B------:R-:W-:-:S04]  /*08d0*/  FFMA R7, R11, R10, R7 ;  /* 0x0000000a0b077223 */ /* 0x000fc80000000007 */
[----:B------:R-:W-:-:S04]  /*08e0*/  FFMA R11, R11, R0, RZ ;  /* 0x000000000b0b7223 */ /* 0x000fc800000000ff */
[----:B------:R-:W-:-:S04]  /*08f0*/  FFMA R0, R11, R7, R0 ;  /* 0x000000070b007223 */ /* 0x000fc80000000000 */
[----:B------:R-:W-:Y:S01]  /*0900*/  @P1 FADD R0, RZ, -R0 ;  /* 0x80000000ff001221 */ /* 0x000fe20000000000 */
[----:B0-----:R-:W-:-:S04]  /*0910*/  IMAD.WIDE R4, R2, 0x4, R4 ;  /* 0x0000000402047825 */ /* 0x001fc800078e0204 */
[----:B--2---:R-:W-:-:S04]  /*0920*/  FFMA R6, R6, R3, UR4 ;  /* 0x0000000406067e23 */ /* 0x004fc80008000003 */
[----:B---3--:R-:W-:-:S04]  /*0930*/  FFMA R6, -R13, R6, R0 ;  /* 0x000000060d067223 */ /* 0x008fc80000000100 */
[----:B------:R-:W-:-:S05]  /*0940*/  FMUL R3, R6, R3 ;  /* 0x0000000306037220 */ /* 0x000fca0000400000 */
[----:B------:R-:W-:Y:S01]  /*0950*/  STG.E desc[UR6][R4.64], R3 ;  /* 0x0000000304007986 */ /* 0x000fe2000c101906 */
[----:B------:R-:W-:Y:S05]  /*0960*/  EXIT ;  /* 0x000000000000794d */ /* 0x000fea0003800000 */
.L_x_20:
        /* <DEDUP_REMOVED lines=9> */
.L_x_41:


//--------------------- .text._Z11calculateK3PfPKfS1_S1_fff --------------------------
	.section	.text._Z11calculateK3PfPKfS1_S1_fff,"ax",@progbits
	.align	128
        .global         _Z11calculateK3PfPKfS1_S1_fff
        .type           _Z11calculateK3PfPKfS1_S1_fff,@function
        .size           _Z11calculateK3PfPKfS1_S1_fff,(.L_x_42 - _Z11calculateK3PfPKfS1_S1_fff)
        .other          _Z11calculateK3PfPKfS1_S1_fff,@"STO_CUDA_ENTRY STV_DEFAULT"
_Z11calculateK3PfPKfS1_S1_fff:
.text._Z11calculateK3PfPKfS1_S1_fff:
[----:B------:R-:W-:Y:S01]  /*0000*/  LDC R1, c[0x0][0x37c] ;  /* 0x0000df00ff017b82 */ /* 0x000fe20000000800 */
[----:B------:R-:W0:Y:S07]  /*0010*/  S2R R2, SR_CTAID.X ;  /* 0x0000000000027919 */ /* 0x000e2e0000002500 */
[----:B------:R-:W1:Y:S01]  /*0020*/  LDC.64 R4, c[0x0][0x388] ;  /* 0x0000e200ff047b82 */ /* 0x000e620000000a00 */
[----:B------:R-:W0:Y:S01]  /*0030*/  LDCU UR4, c[0x0][0x360] ;  /* 0x00006c00ff0477ac */ /* 0x000e220008000800 */
[----:B------:R-:W0:Y:S01]  /*0040*/  S2R R3, SR_TID.X ;  /* 0x0000000000037919 */ /* 0x000e220000002100 */
[----:B------:R-:W2:Y:S05]  /*0050*/  LDCU.64 UR6, c[0x0][0x358] ;  /* 0x00006b00ff0677ac */ /* 0x000eaa0008000a00 */
[----:B------:R-:W3:Y:S01]  /*0060*/  LDC R6, c[0x0][0x3a0] ;  /* 0x0000e800ff067b82 */ /* 0x000ee20000000800 */
[----:B0-----:R-:W-:-:S07]  /*0070*/  IMAD R2, R2, UR4, R3 ;  /* 0x0000000402027c24 */ /* 0x001fce000f8e0203 */
[----:B------:R-:W3:Y:S01]  /*0080*/  LDC R3, c[0x0][0x3a8] ;  /* 0x0000ea00ff037b82 */ /* 0x000ee20000000800 */
[----:B-1----:R-:W-:-:S05]  /*0090*/  IMAD.WIDE R4, R2, 0x4, R4 ;  /* 0x0000000402047825 */ /* 0x002fca00078e0204 */
[----:B--2---:R-:W2:Y:S01]  /*00a0*/  LDG.E R0, desc[UR6][R4.64] ;  /* 0x0000000604007981 */ /* 0x004ea2000c1e1900 */
[----:B------:R-:W-:Y:S01]  /*00b0*/  BSSY.RECONVERGENT B0, `(.L_x_21) ;  /* 0x000006b000007945 */ /* 0x000fe20003800200 */
[----:B---3--:R-:W-:-:S04]  /*00c0*/  FFMA R7, R3, 0.5, R6 ;  /* 0x3f00000003077823 */ /* 0x008fc80000000006 */
        /* <DEDUP_REMOVED lines=20> */
.L_x_23:
        /* <DEDUP_REMOVED lines=39> */
[----:B------:R-:W-:Y:S01]  /*0480*/  @P4 IMAD.MOV.U32 R7, RZ, RZ, R10 ;  /* 0x000000ffff074224 */ /* 0x000fe200078e000a */
[----:B------:R-:W-:Y:S01]  /*0490*/  @P2 MOV R7, R11 ;  /* 0x0000000b00072202 */ /* 0x000fe20000000f00 */
[----:B------:R-:W-:Y:S01]  /*04a0*/  @P4 IMAD.MOV.U32 R6, RZ, RZ, R11 ;  /* 0x000000ffff064224 */ /* 0x000fe200078e000b */
[----:B------:R-:W-:Y:S01]  /*04b0*/  ISETP.EQ.AND P4, PT, R9, 0x4, PT ;  /* 0x000000040900780c */ /* 0x000fe20003f82270 */
[----:B------:R-:W-:Y:S01]  /*04c0*/  @P2 IMAD.MOV.U32 R6, RZ, RZ, R12 ;  /* 0x000000ffff062224 */ /* 0x000fe200078e000c */
[----:B------:R-:W-:Y:S01]  /*04d0*/  @P1 MOV R6, R13 ;  /* 0x0000000d00061202 */ /* 0x000fe20000000f00 */
[----:B------:R-:W-:Y:S02]  /*04e0*/  @P0 IMAD.MOV.U32 R6, RZ, RZ, R14 ;  /* 0x000000ffff060224 */ /* 0x000fe400078e000e */
[----:B------:R-:W-:-:S02]  /*04f0*/  @P1 IMAD.MOV.U32 R7, RZ, RZ, R12 ;  /* 0x000000ffff071224 */ /* 0x000fc400078e000c */
[----:B------:R-:W-:Y:S02]  /*0500*/  @P0 IMAD.MOV.U32 R7, RZ, RZ, R13 ;  /* 0x000000ffff070224 */ /* 0x000fe400078e000d */
[--C-:B------:R-:W-:Y:S01]  /*0510*/  @P3 IMAD.MOV.U32 R6, RZ, RZ, R15.reuse ;  /* 0x000000ffff063224 */ /* 0x100fe200078e000f */
[----:B------:R-:W-:Y:S02]  /*0520*/  @P5 MOV R6, R4 ;  /* 0x0000000400065202 */ /* 0x000fe40000000f00 */
[----:B------:R-:W-:Y:S01]  /*0530*/  @P3 MOV R7, R14 ;  /* 0x0000000e00073202 */ /* 0x000fe20000000f00 */
        /* <DEDUP_REMOVED lines=15> */
.L_x_25:
[----:B------:R-:W-:Y:S05]  /*0630*/  BSYNC.RECONVERGENT B1 ;  /* 0x0000000000017941 */ /* 0x000fea0003800200 */
.L_x_24:
        /* <DEDUP_REMOVED lines=18> */
.L_x_22:
[----:B------:R-:W-:Y:S05]  /*0760*/  BSYNC.RECONVERGENT B0 ;  /* 0x0000000000007941 */ /* 0x000fea0003800200 */
.L_x_21:
[----:B------:R-:W0:Y:S08]  /*0770*/  LDC.64 R6, c[0x0][0x398] ;  /* 0x0000e600ff067b82 */ /* 0x000e300000000a00 */
[----:B------:R-:W1:Y:S01]  /*0780*/  LDC.64 R4, c[0x0][0x390] ;  /* 0x0000e400ff047b82 */ /* 0x000e620000000a00 */
[----:B------:R-:W-:Y:S01]  /*0790*/  LOP3.LUT R0, R9, 0x1, RZ, 0xc0, !PT ;  /* 0x0000000109007812 */ /* 0x000fe200078ec0ff */
[----:B------:R-:W-:-:S02]  /*07a0*/  IMAD.MOV.U32 R12, RZ, RZ, 0x37cbac00 ;  /* 0x37cbac00ff0c7424 */ /* 0x000fc400078e00ff */
[----:B------:R-:W-:-:S04]  /*07b0*/  FMUL R11, R8, R8 ;  /* 0x00000008080b7220 */ /* 0x000fc80000400000 */
[----:B------:R-:W2:Y:S01]  /*07c0*/  LDC R15, c[0x0][0x3a4] ;  /* 0x0000e900ff0f7b82 */ /* 0x000ea20000000800 */
[----:B0-----:R-:W-:-:S05]  /*07d0*/  IMAD.WIDE R6, R2, 0x4, R6 ;  /* 0x0000000402067825 */ /* 0x001fca00078e0206 */
[----:B------:R0:W3:Y:S01]  /*07e0*/  LDG.E R10, desc[UR6][R6.64] ;  /* 0x00000006060a7981 */ /* 0x0000e2000c1e1900 */
[----:B-1----:R-:W-:-:S05]  /*07f0*/  IMAD.WIDE R4, R2, 0x4, R4 ;  /* 0x0000000402047825 */ /* 0x002fca00078e0204 */
[----:B------:R1:W4:Y:S01]  /*0800*/  LDG.E R13, desc[UR6][R4.64] ;  /* 0x00000006040d7981 */ /* 0x000322000c1e1900 */
[----:B------:R-:W-:Y:S01]  /*0810*/  ISETP.NE.U32.AND P0, PT, R0, 0x1, PT ;  /* 0x000000010000780c */ /* 0x000fe20003f05070 */
[----:B------:R-:W-:Y:S01]  /*0820*/  FFMA R0, R11, R12, -0.0013887860113754868507 ;  /* 0xbab607ed0b007423 */ /* 0x000fe2000000000c */
[----:B------:R-:W-:Y:S01]  /*0830*/  IMAD.MOV.U32 R12, RZ, RZ, 0x3c0885e4 ;  /* 0x3c0885e4ff0c7424 */ /* 0x000fe200078e00ff */
[----:B------:R-:W-:Y:S01]  /*0840*/  IADD3 R9, PT, PT, R9, 0x1, RZ ;  /* 0x0000000109097810 */ /* 0x000fe20007ffe0ff */
[----:B0-----:R-:W-:Y:S02]  /*0850*/  IMAD.MOV.U32 R7, RZ, RZ, 0x3e2aaaa8 ;  /* 0x3e2aaaa8ff077424 */ /* 0x001fe400078e00ff */
[----:B------:R-:W-:Y:S02]  /*0860*/  FSEL R0, R0, -0.00019574658654164522886, P0 ;  /* 0xb94d415300007808 */ /* 0x000fe40000000000 */
[----:B------:R-:W-:Y:S01]  /*0870*/  FSEL R6, R12, 0.041666727513074874878, !P0 ;  /* 0x3d2aaabb0c067808 */ /* 0x000fe20004000000 */
[----:B-1----:R-:W0:Y:S01]  /*0880*/  LDC.64 R4, c[0x0][0x380] ;  /* 0x0000e000ff047b82 */ /* 0x002e220000000a00 */
[----:B------:R-:W-:-:S02]  /*0890*/  FSEL R7, -R7, -0.4999999701976776123, !P0 ;  /* 0xbeffffff07077808 */ /* 0x000fc40004000100 */
[----:B------:R-:W-:Y:S01]  /*08a0*/  LOP3.LUT P1, RZ, R9, 0x2, RZ, 0xc0, !PT ;  /* 0x0000000209ff7812 */ /* 0x000fe2000782c0ff */
[----:B------:R-:W-:Y:S01]  /*08b0*/  FFMA R6, R11, R0, R6 ;  /* 0x000000000b067223 */ /* 0x000fe20000000006 */
[----:B------:R-:W-:-:S03]  /*08c0*/  FSEL R0, R8, 1, !P0 ;  /* 0x3f80000008007808 */ /* 0x000fc60004000000 */
[C---:B------:R-:W-:Y:S02]  /*08d0*/  FFMA R6, R11.reuse, R6, R7 ;  /* 0x000000060b067223 */ /* 0x040fe40000000007 */
[----:B------:R-:W-:-:S04]  /*08e0*/  FFMA R11, R11, R0, RZ ;  /* 0x000000000b0b7223 */ /* 0x000fc800000000ff */
[----:B------:R-:W-:-:S04]  /*08f0*/  FFMA R0, R11, R6, R0 ;  /* 0x000000060b007223 */ /* 0x000fc80000000000 */
[----:B------:R-:W-:Y:S01]  /*0900*/  @P1 FADD R0, RZ, -R0 ;  /* 0x80000000ff001221 */ /* 0x000fe20000000000 */
[----:B0-----:R-:W-:-:S04]  /*0910*/  IMAD.WIDE R4, R2, 0x4, R4 ;  /* 0x0000000402047825 */ /* 0x001fc800078e0204 */
[----:B---3--:R-:W-:-:S04]  /*0920*/  FMUL R10, R10, R3 ;  /* 0x000000030a0a7220 */ /* 0x008fc80000400000 */
[----:B--2---:R-:W-:-:S04]  /*0930*/  FFMA R10, R10, 0.5, R15 ;  /* 0x3f0000000a0a7823 */ /* 0x004fc8000000000f */
[----:B----4-:R-:W-:-:S04]  /*0940*/  FFMA R10, -R13, R10, R0 ;  /* 0x0000000a0d0a7223 */ /* 0x010fc80000000100 */
[----:B------:R-:W-:-:S05]  /*0950*/  FMUL R3, R10, R3 ;  /* 0x000000030a037220 */ /* 0x000fca0000400000 */
[----:B------:R-:W-:Y:S01]  /*0960*/  STG.E desc[UR6][R4.64], R3 ;  /* 0x0000000304007986 */ /* 0x000fe2000c101906 */
[----:B------:R-:W-:Y:S05]  /*0970*/  EXIT ;  /* 0x000000000000794d */ /* 0x000fea0003800000 */
.L_x_26:
        /* <DEDUP_REMOVED lines=16> */
.L_x_42:


//--------------------- .text._Z11calculateK2PfPKfS1_S1_fff --------------------------
	.section	.text._Z11calculateK2PfPKfS1_S1_fff,"ax",@progbits
	.align	128
        .global         _Z11calculateK2PfPKfS1_S1_fff
        .type           _Z11calculateK2PfPKfS1_S1_fff,@function
        .size           _Z11calculateK2PfPKfS1_S1_fff,(.L_x_43 - _Z11calculateK2PfPKfS1_S1_fff)
        .other          _Z11calculateK2PfPKfS1_S1_fff,@"STO_CUDA_ENTRY STV_DEFAULT"
_Z11calculateK2PfPKfS1_S1_fff:
.text._Z11calculateK2PfPKfS1_S1_fff:
        /* <DEDUP_REMOVED lines=33> */
.L_x_29:
        /* <DEDUP_REMOVED lines=66> */
.L_x_31:
[----:B------:R-:W-:Y:S05]  /*0630*/  BSYNC.RECONVERGENT B1 ;  /* 0x0000000000017941 */ /* 0x000fea0003800200 */
.L_x_30:
        /* <DEDUP_REMOVED lines=18> */
.L_x_28:
[----:B------:R-:W-:Y:S05]  /*0760*/  BSYNC.RECONVERGENT B0 ;  /* 0x0000000000007941 */ /* 0x000fea0003800200 */
.L_x_27:
        /* <DEDUP_REMOVED lines=33> */
.L_x_32:
        /* <DEDUP_REMOVED lines=16> */
.L_x_43:


//--------------------- .text._Z11calculateK1PfPKfS1_fff --------------------------
	.section	.text._Z11calculateK1PfPKfS1_fff,"ax",@progbits
	.align	128
        .global         _Z11calculateK1PfPKfS1_fff
        .type           _Z11calculateK1PfPKfS1_fff,@function
        .size           _Z11calculateK1PfPKfS1_fff,(.L_x_44 - _Z11calculateK1PfPKfS1_fff)
        .other          _Z11calculateK1PfPKfS1_fff,@"STO_CUDA_ENTRY STV_DEFAULT"
_Z11calculateK1PfPKfS1_fff:
.text._Z11calculateK1PfPKfS1_fff:
        /* <DEDUP_REMOVED lines=8> */
[----:B-1----:R-:W-:-:S05]  /*0080*/  IMAD.WIDE R4, R2, 0x4, R4 ;  /* 0x0000000402047825 */ /* 0x002fca00078e0204 */
[----:B--2---:R-:W0:Y:S01]  /*0090*/  LDG.E R0, desc[UR6][R4.64] ;  /* 0x0000000604007981 */ /* 0x004e22000c1e1900 */
[----:B------:R-:W-:Y:S01]  /*00a0*/  BSSY.RECONVERGENT B0, `(.L_x_33) ;  /* 0x000006a000007945 */ /* 0x000fe20003800200 */
[----:B0-----:R-:W-:-:S04]  /*00b0*/  FMUL R0, R0, UR4 ;  /* 0x0000000400007c20 */ /* 0x001fc80008400000 */
[C---:B------:R-:W-:Y:S01]  /*00c0*/  FMUL R3, R0.reuse, 0.63661974668502807617 ;  /* 0x3f22f98300037820 */ /* 0x040fe20000400000 */
[----:B------:R-:W-:-:S05]  /*00d0*/  FSETP.GE.AND P0, PT, |R0|, 105615, PT ;  /* 0x47ce47800000780b */ /* 0x000fca0003f06200 */
        /* <DEDUP_REMOVED lines=10> */
[----:B------:R-:W-:Y:S01]  /*0180*/  IMAD.SHL.U32 R3, R0, 0x100, RZ ;  /* 0x0000010000037824 */ /* 0x000fe200078e00ff */
[----:B------:R-:W0:Y:S01]  /*0190*/  LDCU.64 UR8, c[0x4][URZ] ;  /* 0x01000000ff0877ac */ /* 0x000e220008000a00 */
[----:B------:R-:W-:Y:S02]  /*01a0*/  IMAD.MOV.U32 R11, RZ, RZ, RZ ;  /* 0x000000ffff0b7224 */ /* 0x000fe400078e00ff */
[----:B------:R-:W-:Y:S01]  /*01b0*/  IMAD.MOV.U32 R8, RZ, RZ, RZ ;  /* 0x000000ffff087224 */ /* 0x000fe200078e00ff */
[----:B------:R-:W-:Y:S01]  /*01c0*/  LOP3.LUT R3, R3, 0x80000000, RZ, 0xfc, !PT ;  /* 0x8000000003037812 */ /* 0x000fe200078efcff */
[----:B------:R-:W-:Y:S01]  /*01d0*/  UMOV UR5, URZ ;  /* 0x000000ff00057c82 */ /* 0x000fe20008000000 */
[----:B------:R-:W-:-:S05]  /*01e0*/  UMOV UR4, URZ ;  /* 0x000000ff00047c82 */ /* 0x000fca0008000000 */
.L_x_35:
[----:B0-----:R-:W-:Y:S01]  /*01f0*/  MOV R6, UR8 ;  /* 0x0000000800067c02 */ /* 0x001fe20008000f00 */
        /* <DEDUP_REMOVED lines=11> */
[C---:B------:R-:W-:Y:S02]  /*02b0*/  ISETP.EQ.AND P5, PT, R8.reuse, 0x14, PT ;  /* 0x000000140800780c */ /* 0x040fe40003fa2270 */
[----:B------:R-:W-:Y:S01]  /*02c0*/  IADD3 R8, PT, PT, R8, 0x4, RZ ;  /* 0x0000000408087810 */ /* 0x000fe20007ffe0ff */
[----:B--2---:R-:W-:-:S03]  /*02d0*/  IMAD.WIDE.U32 R4, R4, R3, RZ ;  /* 0x0000000304047225 */ /* 0x004fc600078e00ff */
[----:B------:R-:W-:-:S04]  /*02e0*/  IADD3 R4, P6, PT, R4, R11, RZ ;  /* 0x0000000b04047210 */ /* 0x000fc80007fde0ff */
[----:B------:R-:W-:Y:S01]  /*02f0*/  IADD3.X R11, PT, PT, R5, UR5, RZ, P6, !PT ;  /* 0x00000005050b7c10 */ /* 0x000fe2000b7fe4ff */
[--C-:B------:R-:W-:Y:S01]  /*0300*/  @P0 IMAD.MOV.U32 R9, RZ, RZ, R4.reuse ;  /* 0x000000ffff090224 */ /* 0x100fe200078e0004 */
[----:B------:R-:W-:Y:S01]  /*0310*/  @P2 MOV R12, R4 ;  /* 0x00000004000c2202 */ /* 0x000fe20000000f00 */
[--C-:B------:R-:W-:Y:S02]  /*0320*/  @P1 IMAD.MOV.U32 R10, RZ, RZ, R4.reuse ;  /* 0x000000ffff0a1224 */ /* 0x100fe400078e0004 */
[--C-:B------:R-:W-:Y:S02]  /*0330*/  @P3 IMAD.MOV.U32 R13, RZ, RZ, R4.reuse ;  /* 0x000000ffff0d3224 */ /* 0x100fe400078e0004 */
        /* <DEDUP_REMOVED lines=16> */
[----:B------:R-:W-:Y:S01]  /*0440*/  @P3 IMAD.MOV.U32 R4, RZ, RZ, R9 ;  /* 0x000000ffff043224 */ /* 0x000fe200078e0009 */
[C---:B------:R-:W-:Y:S01]  /*0450*/  ISETP.EQ.AND P3, PT, R6.reuse, -0x4, PT ;  /* 0xfffffffc0600780c */ /* 0x040fe20003f62270 */
[----:B------:R-:W-:Y:S01]  /*0460*/  @P4 IMAD.MOV.U32 R4, RZ, RZ, R10 ;  /* 0x000000ffff044224 */ /* 0x000fe200078e000a */
[----:B------:R-:W-:Y:S01]  /*0470*/  @P4 MOV R5, R9 ;  /* 0x0000000900054202 */ /* 0x000fe20000000f00 */
[----:B------:R-:W-:Y:S01]  /*0480*/  @P2 IMAD.MOV.U32 R4, RZ, RZ, R12 ;  /* 0x000000ffff042224 */ /* 0x000fe200078e000c */
[----:B------:R-:W-:Y:S01]  /*0490*/  ISETP.EQ.AND P4, PT, R6, 0x4, PT ;  /* 0x000000040600780c */ /* 0x000fe20003f82270 */
[--C-:B------:R-:W-:Y:S02]  /*04a0*/  @P1 IMAD.MOV.U32 R4, RZ, RZ, R13.reuse ;  /* 0x000000ffff041224 */ /* 0x100fe400078e000d */
[----:B------:R-:W-:Y:S02]  /*04b0*/  @P0 IMAD.MOV.U32 R4, RZ, RZ, R14 ;  /* 0x000000ffff040224 */ /* 0x000fe400078e000e */
[----:B------:R-:W-:Y:S01]  /*04c0*/  @P2 IMAD.MOV.U32 R5, RZ, RZ, R10 ;  /* 0x000000ffff052224 */ /* 0x000fe200078e000a */
[----:B------:R-:W-:Y:S01]  /*04d0*/  @P1 MOV R5, R12 ;  /* 0x0000000c00051202 */ /* 0x000fe20000000f00 */
[----:B------:R-:W-:-:S02]  /*04e0*/  @P0 IMAD.MOV.U32 R5, RZ, RZ, R13 ;  /* 0x000000ffff050224 */ /* 0x000fc400078e000d */
[----:B------:R-:W-:Y:S01]  /*04f0*/  @P3 IMAD.MOV.U32 R4, RZ, RZ, R15 ;  /* 0x000000ffff043224 */ /* 0x000fe200078e000f */
[----:B------:R-:W-:Y:S01]  /*0500*/  @P3 MOV R5, R14 ;  /* 0x0000000e00053202 */ /* 0x000fe20000000f00 */
[----:B------:R-:W-:Y:S02]  /*0510*/  @P5 IMAD.MOV.U32 R4, RZ, RZ, R11 ;  /* 0x000000ffff045224 */ /* 0x000fe400078e000b */
[----:B------:R-:W-:Y:S01]  /*0520*/  @P5 IMAD.MOV.U32 R5, RZ, RZ, R15 ;  /* 0x000000ffff055224 */ /* 0x000fe200078e000f */
[----:B------:R-:W-:Y:S01]  /*0530*/  @P4 MOV R5, R11 ;  /* 0x0000000b00054202 */ /* 0x000fe20000000f00 */
[----:B------:R-:W-:Y:S01]  /*0540*/  IMAD.MOV.U32 R8, RZ, RZ, R4 ;  /* 0x000000ffff087224 */ /* 0x000fe200078e0004 */
[----:B------:R-:W-:Y:S06]  /*0550*/  @!P6 BRA `(.L_x_37) ;  /* 0x00000000002ce947 */ /* 0x000fec0003800000 */
[----:B------:R-:W-:Y:S01]  /*0560*/  @P2 IMAD.MOV.U32 R4, RZ, RZ, R9 ;  /* 0x000000ffff042224 */ /* 0x000fe200078e0009 */
[----:B------:R-:W-:Y:S01]  /*0570*/  LOP3.LUT R3, R3, 0x1f, RZ, 0xc0, !PT ;  /* 0x0000001f03037812 */ /* 0x000fe200078ec0ff */
[----:B------:R-:W-:Y:S01]  /*0580*/  @P1 IMAD.MOV.U32 R4, RZ, RZ, R10 ;  /* 0x000000ffff041224 */ /* 0x000fe200078e000a */
[----:B------:R-:W-:Y:S01]  /*0590*/  @P0 MOV R4, R12 ;  /* 0x0000000c00040202 */ /* 0x000fe20000000f00 */
[----:B------:R-:W-:Y:S01]  /*05a0*/  @P3 IMAD.MOV.U32 R4, RZ, RZ, R13 ;  /* 0x000000ffff043224 */ /* 0x000fe200078e000d */
[----:B------:R-:W-:Y:S01]  /*05b0*/  ISETP.EQ.AND P0, PT, R6, 0x8, PT ;  /* 0x000000080600780c */ /* 0x000fe20003f02270 */
[----:B------:R-:W-:Y:S01]  /*05c0*/  @P5 IMAD.MOV.U32 R4, RZ, RZ, R14 ;  /* 0x000000ffff045224 */ /* 0x000fe200078e000e */
[----:B------:R-:W-:Y:S01]  /*05d0*/  SHF.L.W.U32.HI R8, R5, R3, R8 ;  /* 0x0000000305087219 */ /* 0x000fe20000010e08 */
[----:B------:R-:W-:-:S10]  /*05e0*/  @P4 IMAD.MOV.U32 R4, RZ, RZ, R15 ;  /* 0x000000ffff044224 */ /* 0x000fd400078e000f */
[----:B------:R-:W-:-:S04]  /*05f0*/  @P0 MOV R4, R11 ;  /* 0x0000000b00040202 */ /* 0x000fc80000000f00 */
[----:B------:R-:W-:-:S07]  /*0600*/  SHF.L.W.U32.HI R5, R4, R3, R5 ;  /* 0x0000000304057219 */ /* 0x000fce0000010e05 */
.L_x_37:
[----:B------:R-:W-:Y:S05]  /*0610*/  BSYNC.RECONVERGENT B1 ;  /* 0x0000000000017941 */ /* 0x000fea0003800200 */
.L_x_36:
        /* <DEDUP_REMOVED lines=18> */
.L_x_34:
[----:B------:R-:W-:Y:S05]  /*0740*/  BSYNC.RECONVERGENT B0 ;  /* 0x0000000000007941 */ /* 0x000fea0003800200 */
.L_x_33:
[----:B------:R-:W0:Y:S01]  /*0750*/  LDC.64 R4, c[0x0][0x390] ;  /* 0x0000e400ff047b82 */ /* 0x000e220000000a00 */
[----:B------:R-:W-:Y:S01]  /*0760*/  LOP3.LUT R0, R3, 0x1, RZ, 0xc0, !PT ;  /* 0x0000000103007812 */ /* 0x000fe200078ec0ff */
[----:B------:R-:W-:Y:S02]  /*0770*/  IMAD.MOV.U32 R8, RZ, RZ, 0x37cbac00 ;  /* 0x37cbac00ff087424 */ /* 0x000fe400078e00ff */
[----:B------:R-:W-:Y:S01]  /*0780*/  FMUL R7, R6, R6 ;  /* 0x0000000606077220 */ /* 0x000fe20000400000 */
[----:B------:R-:W-:Y:S01]  /*0790*/  IMAD.MOV.U32 R10, RZ, RZ, 0x3e2aaaa8 ;  /* 0x3e2aaaa8ff0a7424 */ /* 0x000fe200078e00ff */
[----:B------:R-:W1:Y:S01]  /*07a0*/  LDCU UR4, c[0x0][0x39c] ;  /* 0x00007380ff0477ac */ /* 0x000e620008000800 */
[----:B------:R-:W2:Y:S01]  /*07b0*/  LDCU UR5, c[0x0][0x3a0] ;  /* 0x00007400ff0577ac */ /* 0x000ea20008000800 */
[----:B0-----:R-:W-:-:S05]  /*07c0*/  IMAD.WIDE R4, R2, 0x4, R4 ;  /* 0x0000000402047825 */ /* 0x001fca00078e0204 */
[----:B------:R0:W1:Y:S01]  /*07d0*/  LDG.E R9, desc[UR6][R4.64] ;  /* 0x0000000604097981 */ /* 0x000062000c1e1900 */
[----:B------:R-:W-:Y:S01]  /*07e0*/  ISETP.NE.U32.AND P0, PT, R0, 0x1, PT ;  /* 0x000000010000780c */ /* 0x000fe20003f05070 */
[----:B------:R-:W-:Y:S01]  /*07f0*/  FFMA R8, R7, R8, -0.0013887860113754868507 ;  /* 0xbab607ed07087423 */ /* 0x000fe20000000008 */
[----:B------:R-:W-:Y:S01]  /*0800*/  IMAD.MOV.U32 R0, RZ, RZ, 0x3c0885e4 ;  /* 0x3c0885e4ff007424 */ /* 0x000fe200078e00ff */
[----:B------:R-:W-:Y:S02]  /*0810*/  IADD3 R3, PT, PT, R3, 0x1, RZ ;  /* 0x0000000103037810 */ /* 0x000fe40007ffe0ff */
[----:B------:R-:W-:Y:S02]  /*0820*/  FSEL R10, -R10, -0.4999999701976776123, !P0 ;  /* 0xbeffffff0a0a7808 */ /* 0x000fe40004000100 */
[----:B------:R-:W-:Y:S02]  /*0830*/  FSEL R8, R8, -0.00019574658654164522886, P0 ;  /* 0xb94d415308087808 */ /* 0x000fe40000000000 */
[----:B------:R-:W-:Y:S01]  /*0840*/  FSEL R0, R0, 0.041666727513074874878, !P0 ;  /* 0x3d2aaabb00007808 */ /* 0x000fe20004000000 */
[----:B0-----:R-:W0:Y:S01]  /*0850*/  LDC.64 R4, c[0x0][0x380] ;  /* 0x0000e000ff047b82 */ /* 0x001e220000000a00 */
[----:B------:R-:W-:-:S03]  /*0860*/  LOP3.LUT P1, RZ, R3, 0x2, RZ, 0xc0, !PT ;  /* 0x0000000203ff7812 */ /* 0x000fc6000782c0ff */
[----:B------:R-:W-:Y:S01]  /*0870*/  FFMA R8, R7, R8, R0 ;  /* 0x0000000807087223 */ /* 0x000fe20000000000 */
[----:B------:R-:W-:-:S03]  /*0880*/  FSEL R0, R6, 1, !P0 ;  /* 0x3f80000006007808 */ /* 0x000fc60004000000 */
[C---:B------:R-:W-:Y:S02]  /*0890*/  FFMA R8, R7.reuse, R8, R10 ;  /* 0x0000000807087223 */ /* 0x040fe4000000000a */
[----:B------:R-:W-:-:S04]  /*08a0*/  FFMA R7, R7, R0, RZ ;  /* 0x0000000007077223 */ /* 0x000fc800000000ff */
[----:B------:R-:W-:-:S04]  /*08b0*/  FFMA R0, R7, R8, R0 ;  /* 0x0000000807007223 */ /* 0x000fc80000000000 */
[----:B------:R-:W-:Y:S01]  /*08c0*/  @P1 FADD R0, RZ, -R0 ;  /* 0x80000000ff001221 */ /* 0x000fe20000000000 */
[----:B0-----:R-:W-:-:S04]  /*08d0*/  IMAD.WIDE R4, R2, 0x4, R4 ;  /* 0x0000000402047825 */ /* 0x001fc800078e0204 */
[----:B-1----:R-:W-:-:S04]  /*08e0*/  FFMA R9, -R9, UR4, R0 ;  /* 0x0000000409097c23 */ /* 0x002fc80008000100 */
[----:B--2---:R-:W-:-:S05]  /*08f0*/  FMUL R9, R9, UR5 ;  /* 0x0000000509097c20 */ /* 0x004fca0008400000 */
[----:B------:R-:W-:Y:S01]  /*0900*/  STG.E desc[UR6][R4.64], R9 ;  /* 0x0000000904007986 */ /* 0x000fe2000c101906 */
[----:B------:R-:W-:Y:S05]  /*0910*/  EXIT ;  /* 0x000000000000794d */ /* 0x000fea0003800000 */
.L_x_38:
        /* <DEDUP_REMOVED lines=14> */
.L_x_44:


//--------------------- .nv.global.init           --------------------------
	.section	.nv.global.init,"aw",@progbits
	.align	4
.nv.global.init:
	.type		__cudart_i2opi_f,@object
	.size		__cudart_i2opi_f,(.L_0 - __cudart_i2opi_f)
__cudart_i2opi_f:
        /*0000*/ 	.byte	0x41, 0x90, 0x43, 0x3c, 0x99, 0x95, 0x62, 0xdb, 0xc0, 0xdd, 0x34, 0xf5, 0xd1, 0x57, 0x27, 0xfc
        /*0010*/ 	.byte	0x29, 0x15, 0x44, 0x4e, 0x6e, 0x83, 0xf9, 0xa2
.L_0:


//--------------------- .nv.shared.reserved.0     --------------------------
	.section	.nv.shared.reserved.0,"aw",@nobits
	.weak		__nv_reservedSMEM_offset_0_alias
	.size		__nv_reservedSMEM_offset_0_alias, 0, 64
	.other		__nv_reservedSMEM_offset_0_alias,@"STO_CUDA_RESERVED_SHARED STV_DEFAULT"
__nv_reservedSMEM_offset_0_alias:
	.zero		0
	.zero		64


//--------------------- .nv.constant0._Z11calculateYnPfPKfS1_S1_S1_S1_S1_f --------------------------
	.section	.nv.constant0._Z11calculateYnPfPKfS1_S1_S1_S1_S1_f,"a",@progbits
	.sectionflags	@""
	.align	4
.nv.constant0._Z11calculateYnPfPKfS1_S1_S1_S1_S1_f:
	.zero		956


//--------------------- .nv.constant0._Z11calculateK4PfPKfS1_S1_fff --------------------------
	.section	.nv.constant0._Z11calculateK4PfPKfS1_S1_fff,"a",@progbits
	.sectionflags	@""
	.align	4
.nv.constant0._Z11calculateK4PfPKfS1_S1_fff:
	.zero		940


//--------------------- .nv.constant0._Z11calculateK3PfPKfS1_S1_fff --------------------------
	.section	.nv.constant0._Z11calculateK3PfPKfS1_S1_fff,"a",@progbits
	.sectionflags	@""
	.align	4
.nv.constant0._Z11calculateK3PfPKfS1_S1_fff:
	.zero		940


//--------------------- .nv.constant0._Z11calculateK2PfPKfS1_S1_fff --------------------------
	.section	.nv.constant0._Z11calculateK2PfPKfS1_S1_fff,"a",@progbits
	.sectionflags	@""
	.align	4
.nv.constant0._Z11calculateK2PfPKfS1_S1_fff:
	.zero		940


//--------------------- .nv.constant0._Z11calculateK1PfPKfS1_fff --------------------------
	.section	.nv.constant0._Z11calculateK1PfPKfS1_fff,"a",@progbits
	.sectionflags	@""
	.align	4
.nv.constant0._Z11calculateK1PfPKfS1_fff:
	.zero		932


//--------------------- SYMBOLS --------------------------

	.type		.nv.reservedSmem.offset0,@object
	.size		.nv.reservedSmem.offset0,0x4
